	.target	sm_100a

	.elftype	@"ET_EXEC"


//--------------------- .note.nv.tkinfo           --------------------------
	.section	.note.nv.tkinfo,"",@"SHT_NOTE"
	.sectionflags	@"SHF_NOTE_NV_TKINFO"
	.tkinfo
        /*0018*/ 	.word	0x00000002
        /*0030*/ 	.string	""
        /*0030*/ 	.string	"ptxas"
        /*0030*/ 	.string	"Cuda compilation tools, release 13.0, V13.0.88"
        /*0030*/ 	.string	"Build cuda_13.0.r13.0/compiler.36424714_0"
        /*0030*/ 	.string	"-arch sm_100a -m 64 "



//--------------------- .note.nv.cuinfo           --------------------------
	.section	.note.nv.cuinfo,"",@"SHT_NOTE"
	.sectionflags	@"SHF_NOTE_NV_CUINFO"
        /*0018*/ 	.short	0x0002
        /*001a*/ 	.short	0x0064
        /*001c*/ 	.short	0x0082
	.zero		2


//--------------------- .nv.info                  --------------------------
	.section	.nv.info,"",@"SHT_CUDA_INFO"
	.align	4


	//----- nvinfo : EIATTR_REGCOUNT
	.align		4
        /*0000*/ 	.byte	0x04, 0x2f
        /*0002*/ 	.short	(.L_19 - .L_18)
	.align		4
.L_18:
        /*0004*/ 	.word	index@(_ZN7cutlass13device_kernelINS_4gemm6kernel13GemmUniversalIN4cute5tupleIJiiiiEEENS1_10collective13CollectiveMmaINS1_35MainloopSm100TmaUmmaWarpSpecializedILi5ELi2ELi4ENS5_IJNS4_1CILi1EEESB_SB_EEEEENS5_IJNSA_ILi64EEENSA_ILi256EEENSA_ILi32EEEEEENS_10bfloat16_tENS5_IJlSB_lEEESI_SJ_NS4_8TiledMMAINS4_8MMA_AtomIJNS4_20SM100_MMA_F16BF16_SSISI_SI_fLi64ELi256ELNS4_4UMMA5MajorE0ELSO_0ELNSN_7ScaleInE0ELSP_0EEEEEENS4_6LayoutISC_NS5_IJNSA_ILi0EEEST_ST_EEEEENS5_IJNS4_10UnderscoreESW_SW_EEEEENS4_13SM90_TMA_LOADENS4_14ComposedLayoutINS4_7SwizzleILi2ELi4ELi3EEENS4_18smem_ptr_flag_bitsILi16EEENSS_INS5_IJNSA_ILi8EEESG_EEENS5_IJSG_SB_EEEEEEEvNS4_8identityESZ_S19_vS1A_EENS_8epilogue10collective18CollectiveEpilogueINS1C_23Sm100TmaWarpSpecializedILi4ELi2ELi32ELb1ELb0EEEJSH_NS5_IJNSS_ISE_SB_EES1H_EEESI_SJ_SI_SJ_NS1C_6fusion15FusionCallbacksIS1G_NS1J_17LinearCombinationISI_fSI_fLNS_15FloatRoundStyleE2EEESH_S1I_JEEENS4_5SM1004TMEM4LOAD26SM100_TMEM_LOAD_16dp256b8xESZ_NS10_INS11_ILi3ELi4ELi3EEES14_NSS_INS5_IJS15_SE_EEENS5_IJSE_SB_EEEEEEENS4_17SM75_U32x4_LDSM_NENS4_14SM90_TMA_STOREES1X_NS4_17SM90_U32x4_STSM_NENS4_39AutoVectorizingCopyWithAssumedAlignmentILi128EEEEEEvvEEEEvNT_6ParamsE)
        /*0008*/ 	.word	0x00000070


	//----- nvinfo : EIATTR_FRAME_SIZE
	.align		4
.L_19:
        /*000c*/ 	.byte	0x04, 0x11
        /*000e*/ 	.short	(.L_21 - .L_20)
	.align		4
.L_20:
        /*0010*/ 	.word	index@($__internal_2_$__cuda_sm10x_tcgen05_guardrail_trap_unallocated_columns_being_dealloced)
        /*0014*/ 	.word	0x00000000


	//----- nvinfo : EIATTR_FRAME_SIZE
	.align		4
.L_21:
        /*0018*/ 	.byte	0x04, 0x11
        /*001a*/ 	.short	(.L_23 - .L_22)
	.align		4
.L_22:
        /*001c*/ 	.word	index@($__internal_1_$__cuda_sm10x_tcgen05_guardrail_trap_phase_invalid_during_alloc)
        /*0020*/ 	.word	0x00000000


	//----- nvinfo : EIATTR_FRAME_SIZE
	.align		4
.L_23:
        /*0024*/ 	.byte	0x04, 0x11
        /*0026*/ 	.short	(.L_25 - .L_24)
	.align		4
.L_24:
        /*0028*/ 	.word	index@($__internal_0_$__cuda_sm10x_tcgen05_guardrail_trap_col_being_dealloced_not_returned_by_alloc)
        /*002c*/ 	.word	0x00000000


	//----- nvinfo : EIATTR_FRAME_SIZE
	.align		4
.L_25:
        /*0030*/ 	.byte	0x04, 0x11
        /*0032*/ 	.short	(.L_27 - .L_26)
	.align		4
.L_26:
        /*0034*/ 	.word	index@(_ZN7cutlass13device_kernelINS_4gemm6kernel13GemmUniversalIN4cute5tupleIJiiiiEEENS1_10collective13CollectiveMmaINS1_35MainloopSm100TmaUmmaWarpSpecializedILi5ELi2ELi4ENS5_IJNS4_1CILi1EEESB_SB_EEEEENS5_IJNSA_ILi64EEENSA_ILi256EEENSA_ILi32EEEEEENS_10bfloat16_tENS5_IJlSB_lEEESI_SJ_NS4_8TiledMMAINS4_8MMA_AtomIJNS4_20SM100_MMA_F16BF16_SSISI_SI_fLi64ELi256ELNS4_4UMMA5MajorE0ELSO_0ELNSN_7ScaleInE0ELSP_0EEEEEENS4_6LayoutISC_NS5_IJNSA_ILi0EEEST_ST_EEEEENS5_IJNS4_10UnderscoreESW_SW_EEEEENS4_13SM90_TMA_LOADENS4_14ComposedLayoutINS4_7SwizzleILi2ELi4ELi3EEENS4_18smem_ptr_flag_bitsILi16EEENSS_INS5_IJNSA_ILi8EEESG_EEENS5_IJSG_SB_EEEEEEEvNS4_8identityESZ_S19_vS1A_EENS_8epilogue10collective18CollectiveEpilogueINS1C_23Sm100TmaWarpSpecializedILi4ELi2ELi32ELb1ELb0EEEJSH_NS5_IJNSS_ISE_SB_EES1H_EEESI_SJ_SI_SJ_NS1C_6fusion15FusionCallbacksIS1G_NS1J_17LinearCombinationISI_fSI_fLNS_15FloatRoundStyleE2EEESH_S1I_JEEENS4_5SM1004TMEM4LOAD26SM100_TMEM_LOAD_16dp256b8xESZ_NS10_INS11_ILi3ELi4ELi3EEES14_NSS_INS5_IJS15_SE_EEENS5_IJSE_SB_EEEEEEENS4_17SM75_U32x4_LDSM_NENS4_14SM90_TMA_STOREES1X_NS4_17SM90_U32x4_STSM_NENS4_39AutoVectorizingCopyWithAssumedAlignmentILi128EEEEEEvvEEEEvNT_6ParamsE)
        /*0038*/ 	.word	0x00000000


	//----- nvinfo : EIATTR_MIN_STACK_SIZE
	.align		4
.L_27:
        /*003c*/ 	.byte	0x04, 0x12
        /*003e*/ 	.short	(.L_29 - .L_28)
	.align		4
.L_28:
        /*0040*/ 	.word	index@(_ZN7cutlass13device_kernelINS_4gemm6kernel13GemmUniversalIN4cute5tupleIJiiiiEEENS1_10collective13CollectiveMmaINS1_35MainloopSm100TmaUmmaWarpSpecializedILi5ELi2ELi4ENS5_IJNS4_1CILi1EEESB_SB_EEEEENS5_IJNSA_ILi64EEENSA_ILi256EEENSA_ILi32EEEEEENS_10bfloat16_tENS5_IJlSB_lEEESI_SJ_NS4_8TiledMMAINS4_8MMA_AtomIJNS4_20SM100_MMA_F16BF16_SSISI_SI_fLi64ELi256ELNS4_4UMMA5MajorE0ELSO_0ELNSN_7ScaleInE0ELSP_0EEEEEENS4_6LayoutISC_NS5_IJNSA_ILi0EEEST_ST_EEEEENS5_IJNS4_10UnderscoreESW_SW_EEEEENS4_13SM90_TMA_LOADENS4_14ComposedLayoutINS4_7SwizzleILi2ELi4ELi3EEENS4_18smem_ptr_flag_bitsILi16EEENSS_INS5_IJNSA_ILi8EEESG_EEENS5_IJSG_SB_EEEEEEEvNS4_8identityESZ_S19_vS1A_EENS_8epilogue10collective18CollectiveEpilogueINS1C_23Sm100TmaWarpSpecializedILi4ELi2ELi32ELb1ELb0EEEJSH_NS5_IJNSS_ISE_SB_EES1H_EEESI_SJ_SI_SJ_NS1C_6fusion15FusionCallbacksIS1G_NS1J_17LinearCombinationISI_fSI_fLNS_15FloatRoundStyleE2EEESH_S1I_JEEENS4_5SM1004TMEM4LOAD26SM100_TMEM_LOAD_16dp256b8xESZ_NS10_INS11_ILi3ELi4ELi3EEES14_NSS_INS5_IJS15_SE_EEENS5_IJSE_SB_EEEEEEENS4_17SM75_U32x4_LDSM_NENS4_14SM90_TMA_STOREES1X_NS4_17SM90_U32x4_STSM_NENS4_39AutoVectorizingCopyWithAssumedAlignmentILi128EEEEEEvvEEEEvNT_6ParamsE)
        /*0044*/ 	.word	0x00000000
.L_29:


//--------------------- .nv.compat                --------------------------
	.section	.nv.compat,"",@"SHT_CUDA_COMPAT_INFO"
	.align	4
        /*0000*/ 	.byte	0x02, 0x09, 0x01, 0x00, 0x02, 0x02, 0x02, 0x00, 0x02, 0x05, 0x05, 0x00, 0x03, 0x07, 0x01, 0x01
        /*0010*/ 	.byte	0x02, 0x03, 0x01, 0x00, 0x02, 0x06, 0x01, 0x00, 0x04, 0x0b, 0x08, 0x00, 0x09, 0x00, 0x00, 0x00
        /*0020*/ 	.byte	0x00, 0x00, 0x00, 0x00


//--------------------- .nv.info._ZN7cutlass13device_kernelINS_4gemm6kernel13GemmUniversalIN4cute5tupleIJiiiiEEENS1_10collective13CollectiveMmaINS1_35MainloopSm100TmaUmmaWarpSpecializedILi5ELi2ELi4ENS5_IJNS4_1CILi1EEESB_SB_EEEEENS5_IJNSA_ILi64EEENSA_ILi256EEENSA_ILi32EEEEEENS_10bfloat16_tENS5_IJlSB_lEEESI_SJ_NS4_8TiledMMAINS4_8MMA_AtomIJNS4_20SM100_MMA_F16BF16_SSISI_SI_fLi64ELi256ELNS4_4UMMA5MajorE0ELSO_0ELNSN_7ScaleInE0ELSP_0EEEEEENS4_6LayoutISC_NS5_IJNSA_ILi0EEEST_ST_EEEEENS5_IJNS4_10UnderscoreESW_SW_EEEEENS4_13SM90_TMA_LOADENS4_14ComposedLayoutINS4_7SwizzleILi2ELi4ELi3EEENS4_18smem_ptr_flag_bitsILi16EEENSS_INS5_IJNSA_ILi8EEESG_EEENS5_IJSG_SB_EEEEEEEvNS4_8identityESZ_S19_vS1A_EENS_8epilogue10collective18CollectiveEpilogueINS1C_23Sm100TmaWarpSpecializedILi4ELi2ELi32ELb1ELb0EEEJSH_NS5_IJNSS_ISE_SB_EES1H_EEESI_SJ_SI_SJ_NS1C_6fusion15FusionCallbacksIS1G_NS1J_17LinearCombinationISI_fSI_fLNS_15FloatRoundStyleE2EEESH_S1I_JEEENS4_5SM1004TMEM4LOAD26SM100_TMEM_LOAD_16dp256b8xESZ_NS10_INS11_ILi3ELi4ELi3EEES14_NSS_INS5_IJS15_SE_EEENS5_IJSE_SB_EEEEEEENS4_17SM75_U32x4_LDSM_NENS4_14SM90_TMA_STOREES1X_NS4_17SM90_U32x4_STSM_NENS4_39AutoVectorizingCopyWithAssumedAlignmentILi128EEEEEEvvEEEEvNT_6ParamsE --------------------------
	.section	.nv.info._ZN7cutlass13device_kernelINS_4gemm6kernel13GemmUniversalIN4cute5tupleIJiiiiEEENS1_10collective13CollectiveMmaINS1_35MainloopSm100TmaUmmaWarpSpecializedILi5ELi2ELi4ENS5_IJNS4_1CILi1EEESB_SB_EEEEENS5_IJNSA_ILi64EEENSA_ILi256EEENSA_ILi32EEEEEENS_10bfloat16_tENS5_IJlSB_lEEESI_SJ_NS4_8TiledMMAINS4_8MMA_AtomIJNS4_20SM100_MMA_F16BF16_SSISI_SI_fLi64ELi256ELNS4_4UMMA5MajorE0ELSO_0ELNSN_7ScaleInE0ELSP_0EEEEEENS4_6LayoutISC_NS5_IJNSA_ILi0EEEST_ST_EEEEENS5_IJNS4_10UnderscoreESW_SW_EEEEENS4_13SM90_TMA_LOADENS4_14ComposedLayoutINS4_7SwizzleILi2ELi4ELi3EEENS4_18smem_ptr_flag_bitsILi16EEENSS_INS5_IJNSA_ILi8EEESG_EEENS5_IJSG_SB_EEEEEEEvNS4_8identityESZ_S19_vS1A_EENS_8epilogue10collective18CollectiveEpilogueINS1C_23Sm100TmaWarpSpecializedILi4ELi2ELi32ELb1ELb0EEEJSH_NS5_IJNSS_ISE_SB_EES1H_EEESI_SJ_SI_SJ_NS1C_6fusion15FusionCallbacksIS1G_NS1J_17LinearCombinationISI_fSI_fLNS_15FloatRoundStyleE2EEESH_S1I_JEEENS4_5SM1004TMEM4LOAD26SM100_TMEM_LOAD_16dp256b8xESZ_NS10_INS11_ILi3ELi4ELi3EEES14_NSS_INS5_IJS15_SE_EEENS5_IJSE_SB_EEEEEEENS4_17SM75_U32x4_LDSM_NENS4_14SM90_TMA_STOREES1X_NS4_17SM90_U32x4_STSM_NENS4_39AutoVectorizingCopyWithAssumedAlignmentILi128EEEEEEvvEEEEvNT_6ParamsE,"",@"SHT_CUDA_INFO"
	.sectionflags	@""
	.align	4


	//----- nvinfo : EIATTR_CUDA_API_VERSION
	.align		4
        /*0000*/ 	.byte	0x04, 0x37
        /*0002*/ 	.short	(.L_31 - .L_30)
.L_30:
        /*0004*/ 	.word	0x00000082


	//----- nvinfo : EIATTR_KPARAM_INFO
	.align		4
.L_31:
        /*0008*/ 	.byte	0x04, 0x17
        /*000a*/ 	.short	(.L_33 - .L_32)
.L_32:
        /*000c*/ 	.word	0x00000000
        /*0010*/ 	.short	0x0000
        /*0012*/ 	.short	0x0000
        /*0014*/ 	.byte	0x00, 0xf0, 0x01, 0x20


	//----- nvinfo : EIATTR_AT_ENTRY_FRAGMENTS
	.align		4
.L_33:
        /*0018*/ 	.byte	0x04, 0x4f
        /*001a*/ 	.short	(.L_35 - .L_34)


	//   ....[0]....
.L_34:
        /*001c*/ 	.word	0x00000006


	//----- nvinfo : EIATTR_RESERVED_SMEM_USED
	.align		4
.L_35:
        /*0020*/ 	.byte	0x01, 0x41
	.zero		2


	//----- nvinfo : EIATTR_SPARSE_MMA_MASK
	.align		4
        /*0024*/ 	.byte	0x03, 0x50
        /*0026*/ 	.short	0x0000


	//----- nvinfo : EIATTR_TCGEN05_1CTA_USED
	.align		4
        /*0028*/ 	.byte	0x01, 0x51
	.zero		2


	//----- nvinfo : EIATTR_MAXREG_COUNT
	.align		4
        /*002c*/ 	.byte	0x03, 0x1b
        /*002e*/ 	.short	0x00ff


	//----- nvinfo : EIATTR_NUM_BARRIERS
	.align		4
        /*0030*/ 	.byte	0x02, 0x4c
        /*0032*/ 	.byte	0x07
	.zero		1


	//----- nvinfo : EIATTR_EXTERNS
	.align		4
        /*0034*/ 	.byte	0x04, 0x0f
        /*0036*/ 	.short	(.L_37 - .L_36)


	//   ....[0]....
	.align		4
.L_36:
        /*0038*/ 	.word	index@(__assertfail)


	//----- nvinfo : EIATTR_MERCURY_ISA_VERSION
	.align		4
.L_37:
        /*003c*/ 	.byte	0x03, 0x5f
        /*003e*/ 	.short	0x0101


	//----- nvinfo : EIATTR_INT_WARP_WIDE_INSTR_OFFSETS
	.align		4
        /*0040*/ 	.byte	0x04, 0x31
        /*0042*/ 	.short	(.L_39 - .L_38)


	//   ....[0]....
.L_38:
        /*0044*/ 	.word	0x00001e00


	//   ....[1]....
        /*0048*/ 	.word	0x00003850


	//   ....[2]....
        /*004c*/ 	.word	0x00003880


	//   ....[3]....
        /*0050*/ 	.word	0x000038d0


	//   ....[4]....
        /*0054*/ 	.word	0x000041f0


	//   ....[5]....
        /*0058*/ 	.word	0x00004250


	//   ....[6]....
        /*005c*/ 	.word	0x00004330


	//   ....[7]....
        /*0060*/ 	.word	0x000043a0


	//   ....[8]....
        /*0064*/ 	.word	0x000044b0


	//   ....[9]....
        /*0068*/ 	.word	0x00004540


	//   ....[10]....
        /*006c*/ 	.word	0x00004710


	//   ....[11]....
        /*0070*/ 	.word	0x00004870


	//----- nvinfo : EIATTR_COOP_GROUP_MASK_REGIDS
	.align		4
.L_39:
        /*0074*/ 	.byte	0x04, 0x29
        /*0076*/ 	.short	(.L_41 - .L_40)


	//   ....[0]....
.L_40:
        /*0078*/ 	.word	0xffffffff


	//   ....[1]....
        /*007c*/ 	.word	0xffffffff


	//   ....[2]....
        /*0080*/ 	.word	0xffffffff


	//   ....[3]....
        /*0084*/ 	.word	0xffffffff


	//   ....[4]....
        /*0088*/ 	.word	0xffffffff


	//   ....[5]....
        /*008c*/ 	.word	0xffffffff


	//   ....[6]....
        /*0090*/ 	.word	0xffffffff


	//   ....[7]....
        /*0094*/ 	.word	0xffffffff


	//   ....[8]....
        /*0098*/ 	.word	0xffffffff


	//   ....[9]....
        /*009c*/ 	.word	0xffffffff


	//   ....[10]....
        /*00a0*/ 	.word	0xffffffff


	//   ....[11]....
        /*00a4*/ 	.word	0xffffffff


	//   ....[12]....
        /*00a8*/ 	.word	0xffffffff


	//----- nvinfo : EIATTR_COOP_GROUP_INSTR_OFFSETS
	.align		4
.L_41:
        /*00ac*/ 	.byte	0x04, 0x28
        /*00ae*/ 	.short	(.L_43 - .L_42)


	//   ....[0]....
.L_42:
        /*00b0*/ 	.word	0x00000090


	//   ....[1]....
        /*00b4*/ 	.word	0x000004d0


	//   ....[2]....
        /*00b8*/ 	.word	0x00000660


	//   ....[3]....
        /*00bc*/ 	.word	0x00000800


	//   ....[4]....
        /*00c0*/ 	.word	0x00000900


	//   ....[5]....
        /*00c4*/ 	.word	0x00000a70


	//   ....[6]....
        /*00c8*/ 	.word	0x00000c10


	//   ....[7]....
        /*00cc*/ 	.word	0x00001ce0


	//   ....[8]....
        /*00d0*/ 	.word	0x00002b50


	//   ....[9]....
        /*00d4*/ 	.word	0x00002d60


	//   ....[10]....
        /*00d8*/ 	.word	0x00002d90


	//   ....[11]....
        /*00dc*/ 	.word	0x00003740


	//   ....[12]....
        /*00e0*/ 	.word	0x00003970


	//----- nvinfo : EIATTR_VRC_CTA_INIT_COUNT
	.align		4
.L_43:
        /*00e4*/ 	.byte	0x02, 0x4a
        /*00e6*/ 	.byte	0x80
	.zero		1


	//----- nvinfo : EIATTR_SYSCALL_OFFSETS
	.align		4
        /*00e8*/ 	.byte	0x04, 0x46
        /*00ea*/ 	.short	(.L_45 - .L_44)


	//   ....[0]....
.L_44:
        /*00ec*/ 	.word	0x00005320


	//   ....[1]....
        /*00f0*/ 	.word	0x00005410


	//   ....[2]....
        /*00f4*/ 	.word	0x00005c40


	//   ....[3]....
        /*00f8*/ 	.word	0x00006900


	//   ....[4]....
        /*00fc*/ 	.word	0x00007560


	//   ....[5]....
        /*0100*/ 	.word	0x000081c0


	//----- nvinfo : EIATTR_MBARRIER_INSTR_OFFSETS
	.align		4
.L_45:
        /*0104*/ 	.byte	0x04, 0x39
        /*0106*/ 	.short	(.L_47 - .L_46)


	//   ....[0]....
.L_46:
        /*0108*/ 	.word	0x000005b0
        /*010c*/ 	.word	0x000000ff
        /*0110*/ 	.word	0x00000000
        /*0114*/ 	.short	0x0100
        /*0116*/ 	.byte	0x05
	.zero		1


	//   ....[1]....
        /*0118*/ 	.word	0x000005c0
        /*011c*/ 	.word	0x000000ff
        /*0120*/ 	.word	0x00000028
        /*0124*/ 	.short	0x0100
        /*0126*/ 	.byte	0x05
	.zero		1


	//   ....[2]....
        /*0128*/ 	.word	0x000005d0
        /*012c*/ 	.word	0x000000ff
        /*0130*/ 	.word	0x00000008
        /*0134*/ 	.short	0x0100
        /*0136*/ 	.byte	0x05
	.zero		1


	//   ....[3]....
        /*0138*/ 	.word	0x000005e0
        /*013c*/ 	.word	0x000000ff
        /*0140*/ 	.word	0x00000030
        /*0144*/ 	.short	0x0100
        /*0146*/ 	.byte	0x05
	.zero		1


	//   ....[4]....
        /*0148*/ 	.word	0x000005f0
        /*014c*/ 	.word	0x000000ff
        /*0150*/ 	.word	0x00000010
        /*0154*/ 	.short	0x0100
        /*0156*/ 	.byte	0x05
	.zero		1


	//   ....[5]....
        /*0158*/ 	.word	0x00000600
        /*015c*/ 	.word	0x000000ff
        /*0160*/ 	.word	0x00000038
        /*0164*/ 	.short	0x0100
        /*0166*/ 	.byte	0x05
	.zero		1


	//   ....[6]....
        /*0168*/ 	.word	0x00000610
        /*016c*/ 	.word	0x000000ff
        /*0170*/ 	.word	0x00000018
        /*0174*/ 	.short	0x0100
        /*0176*/ 	.byte	0x05
	.zero		1


	//   ....[7]....
        /*0178*/ 	.word	0x00000620
        /*017c*/ 	.word	0x000000ff
        /*0180*/ 	.word	0x00000040
        /*0184*/ 	.short	0x0100
        /*0186*/ 	.byte	0x05
	.zero		1


	//   ....[8]....
        /*0188*/ 	.word	0x00000630
        /*018c*/ 	.word	0x000000ff
        /*0190*/ 	.word	0x00000020
        /*0194*/ 	.short	0x0100
        /*0196*/ 	.byte	0x05
	.zero		1


	//   ....[9]....
        /*0198*/ 	.word	0x00000640
        /*019c*/ 	.word	0x000000ff
        /*01a0*/ 	.word	0x00000048
        /*01a4*/ 	.short	0x0100
        /*01a6*/ 	.byte	0x05
	.zero		1


	//   ....[10]....
        /*01a8*/ 	.word	0x00000770
        /*01ac*/ 	.word	0x000000ff
        /*01b0*/ 	.word	0x00000050
        /*01b4*/ 	.short	0x0100
        /*01b6*/ 	.byte	0x07
	.zero		1


	//   ....[11]....
        /*01b8*/ 	.word	0x00000780
        /*01bc*/ 	.word	0x000000ff
        /*01c0*/ 	.word	0x00000070
        /*01c4*/ 	.short	0x0100
        /*01c6*/ 	.byte	0x07
	.zero		1


	//   ....[12]....
        /*01c8*/ 	.word	0x00000790
        /*01cc*/ 	.word	0x000000ff
        /*01d0*/ 	.word	0x00000058
        /*01d4*/ 	.short	0x0100
        /*01d6*/ 	.byte	0x07
	.zero		1


	//   ....[13]....
        /*01d8*/ 	.word	0x000007a0
        /*01dc*/ 	.word	0x000000ff
        /*01e0*/ 	.word	0x00000078
        /*01e4*/ 	.short	0x0100
        /*01e6*/ 	.byte	0x07
	.zero		1


	//   ....[14]....
        /*01e8*/ 	.word	0x000007b0
        /*01ec*/ 	.word	0x000000ff
        /*01f0*/ 	.word	0x00000060
        /*01f4*/ 	.short	0x0100
        /*01f6*/ 	.byte	0x07
	.zero		1


	//   ....[15]....
        /*01f8*/ 	.word	0x000007c0
        /*01fc*/ 	.word	0x000000ff
        /*0200*/ 	.word	0x00000080
        /*0204*/ 	.short	0x0100
        /*0206*/ 	.byte	0x07
	.zero		1


	//   ....[16]....
        /*0208*/ 	.word	0x000007d0
        /*020c*/ 	.word	0x000000ff
        /*0210*/ 	.word	0x00000068
        /*0214*/ 	.short	0x0100
        /*0216*/ 	.byte	0x07
	.zero		1


	//   ....[17]....
        /*0218*/ 	.word	0x000007e0
        /*021c*/ 	.word	0x000000ff
        /*0220*/ 	.word	0x00000088
        /*0224*/ 	.short	0x0100
        /*0226*/ 	.byte	0x07
	.zero		1


	//   ....[18]....
        /*0228*/ 	.word	0x000008d0
        /*022c*/ 	.word	0x000000ff
        /*0230*/ 	.word	0x00000090
        /*0234*/ 	.short	0x0100
        /*0236*/ 	.byte	0x05
	.zero		1


	//   ....[19]....
        /*0238*/ 	.word	0x000008e0
        /*023c*/ 	.word	0x000000ff
        /*0240*/ 	.word	0x00000098
        /*0244*/ 	.short	0x0100
        /*0246*/ 	.byte	0x05
	.zero		1


	//   ....[20]....
        /*0248*/ 	.word	0x00000a20
        /*024c*/ 	.word	0x000000ff
        /*0250*/ 	.word	0x000000a0
        /*0254*/ 	.short	0x0100
        /*0256*/ 	.byte	0x05
	.zero		1


	//   ....[21]....
        /*0258*/ 	.word	0x00000a30
        /*025c*/ 	.word	0x000000ff
        /*0260*/ 	.word	0x000000b0
        /*0264*/ 	.short	0x0100
        /*0266*/ 	.byte	0x05
	.zero		1


	//   ....[22]....
        /*0268*/ 	.word	0x00000a40
        /*026c*/ 	.word	0x000000ff
        /*0270*/ 	.word	0x000000a8
        /*0274*/ 	.short	0x0100
        /*0276*/ 	.byte	0x05
	.zero		1


	//   ....[23]....
        /*0278*/ 	.word	0x00000a50
        /*027c*/ 	.word	0x000000ff
        /*0280*/ 	.word	0x000000b8
        /*0284*/ 	.short	0x0100
        /*0286*/ 	.byte	0x05
	.zero		1


	//   ....[24]....
        /*0288*/ 	.word	0x00000b80
        /*028c*/ 	.word	0x000000ff
        /*0290*/ 	.word	0x000000c0
        /*0294*/ 	.short	0x0100
        /*0296*/ 	.byte	0x07
	.zero		1


	//   ....[25]....
        /*0298*/ 	.word	0x00000b90
        /*029c*/ 	.word	0x000000ff
        /*02a0*/ 	.word	0x000000e0
        /*02a4*/ 	.short	0x0100
        /*02a6*/ 	.byte	0x07
	.zero		1


	//   ....[26]....
        /*02a8*/ 	.word	0x00000ba0
        /*02ac*/ 	.word	0x000000ff
        /*02b0*/ 	.word	0x000000c8
        /*02b4*/ 	.short	0x0100
        /*02b6*/ 	.byte	0x07
	.zero		1


	//   ....[27]....
        /*02b8*/ 	.word	0x00000bb0
        /*02bc*/ 	.word	0x000000ff
        /*02c0*/ 	.word	0x000000e8
        /*02c4*/ 	.short	0x0100
        /*02c6*/ 	.byte	0x07
	.zero		1


	//   ....[28]....
        /*02c8*/ 	.word	0x00000bc0
        /*02cc*/ 	.word	0x000000ff
        /*02d0*/ 	.word	0x000000d0
        /*02d4*/ 	.short	0x0100
        /*02d6*/ 	.byte	0x07
	.zero		1


	//   ....[29]....
        /*02d8*/ 	.word	0x00000bd0
        /*02dc*/ 	.word	0x000000ff
        /*02e0*/ 	.word	0x000000f0
        /*02e4*/ 	.short	0x0100
        /*02e6*/ 	.byte	0x07
	.zero		1


	//   ....[30]....
        /*02e8*/ 	.word	0x00000be0
        /*02ec*/ 	.word	0x000000ff
        /*02f0*/ 	.word	0x000000d8
        /*02f4*/ 	.short	0x0100
        /*02f6*/ 	.byte	0x07
	.zero		1


	//   ....[31]....
        /*02f8*/ 	.word	0x00000bf0
        /*02fc*/ 	.word	0x000000ff
        /*0300*/ 	.word	0x000000f8
        /*0304*/ 	.short	0x0100
        /*0306*/ 	.byte	0x07
	.zero		1


	//   ....[32]....
        /*0308*/ 	.word	0x00000ce0
        /*030c*/ 	.word	0x000000ff
        /*0310*/ 	.word	0x00000100
        /*0314*/ 	.short	0x0100
        /*0316*/ 	.byte	0x05
	.zero		1


	//   ....[33]....
        /*0318*/ 	.word	0x00000cf0
        /*031c*/ 	.word	0x000000ff
        /*0320*/ 	.word	0x00000110
        /*0324*/ 	.short	0x0100
        /*0326*/ 	.byte	0x05
	.zero		1


	//   ....[34]....
        /*0328*/ 	.word	0x00000d00
        /*032c*/ 	.word	0x000000ff
        /*0330*/ 	.word	0x00000108
        /*0334*/ 	.short	0x0100
        /*0336*/ 	.byte	0x05
	.zero		1


	//   ....[35]....
        /*0338*/ 	.word	0x00000d10
        /*033c*/ 	.word	0x000000ff
        /*0340*/ 	.word	0x00000118
        /*0344*/ 	.short	0x0100
        /*0346*/ 	.byte	0x05
	.zero		1


	//   ....[36]....
        /*0348*/ 	.word	0x000015e0
        /*034c*/ 	.word	0x00000002
        /*0350*/ 	.word	0x00000110
        /*0354*/ 	.short	0x010a
        /*0356*/ 	.byte	0xff
	.zero		1


	//   ....[37]....
        /*0358*/ 	.word	0x00001610
        /*035c*/ 	.word	0x00000002
        /*0360*/ 	.word	0x00000100
        /*0364*/ 	.short	0x0101
        /*0366*/ 	.byte	0xff
	.zero		1


	//   ....[38]....
        /*0368*/ 	.word	0x000016e0
        /*036c*/ 	.word	0x000000ff
        /*0370*/ 	.word	0x00000028
        /*0374*/ 	.short	0x010a
        /*0376*/ 	.byte	0x08
	.zero		1


	//   ....[39]....
        /*0378*/ 	.word	0x00001780
        /*037c*/ 	.word	0x000000ff
        /*0380*/ 	.word	0x00000028
        /*0384*/ 	.short	0x010a
        /*0386*/ 	.byte	0x21
	.zero		1


	//   ....[40]....
        /*0388*/ 	.word	0x000018d0
        /*038c*/ 	.word	0x000000ff
        /*0390*/ 	.word	0x00000028
        /*0394*/ 	.short	0x010a
        /*0396*/ 	.byte	0x08
	.zero		1


	//   ....[41]....
        /*0398*/ 	.word	0x000019e0
        /*039c*/ 	.word	0x000000ff
        /*03a0*/ 	.word	0x00000098
        /*03a4*/ 	.short	0x0101
        /*03a6*/ 	.byte	0x04
	.zero		1


	//   ....[42]....
        /*03a8*/ 	.word	0x00001a00
        /*03ac*/ 	.word	0x000000ff
        /*03b0*/ 	.word	0x00000028
        /*03b4*/ 	.short	0x010a
        /*03b6*/ 	.byte	0x08
	.zero		1


	//   ....[43]....
        /*03b8*/ 	.word	0x00001a80
        /*03bc*/ 	.word	0x000000ff
        /*03c0*/ 	.word	0x00000028
        /*03c4*/ 	.short	0x010a
        /*03c6*/ 	.byte	0x11
	.zero		1


	//   ....[44]....
        /*03c8*/ 	.word	0x00001bd0
        /*03cc*/ 	.word	0x000000ff
        /*03d0*/ 	.word	0x00000028
        /*03d4*/ 	.short	0x010a
        /*03d6*/ 	.byte	0x08
	.zero		1


	//   ....[45]....
        /*03d8*/ 	.word	0x00001d10
        /*03dc*/ 	.word	0x00000002
        /*03e0*/ 	.word	0x000000a0
        /*03e4*/ 	.short	0x010a
        /*03e6*/ 	.byte	0xff
	.zero		1


	//   ....[46]....
        /*03e8*/ 	.word	0x00001dd0
        /*03ec*/ 	.word	0x00000002
        /*03f0*/ 	.word	0x00000000
        /*03f4*/ 	.short	0x0101
        /*03f6*/ 	.byte	0xff
	.zero		1


	//   ....[47]....
        /*03f8*/ 	.word	0x00002330
        /*03fc*/ 	.word	0x000000ff
        /*0400*/ 	.word	0x00000000
        /*0404*/ 	.short	0x010a
        /*0406*/ 	.byte	0x05
	.zero		1


	//   ....[48]....
        /*0408*/ 	.word	0x000023c0
        /*040c*/ 	.word	0x000000ff
        /*0410*/ 	.word	0x00000000
        /*0414*/ 	.short	0x010a
        /*0416*/ 	.byte	0x05
	.zero		1


	//   ....[49]....
        /*0418*/ 	.word	0x00002450
        /*041c*/ 	.word	0x000000ff
        /*0420*/ 	.word	0x00000000
        /*0424*/ 	.short	0x010a
        /*0426*/ 	.byte	0x05
	.zero		1


	//   ....[50]....
        /*0428*/ 	.word	0x000024e0
        /*042c*/ 	.word	0x000000ff
        /*0430*/ 	.word	0x00000000
        /*0434*/ 	.short	0x010a
        /*0436*/ 	.byte	0x05
	.zero		1


	//   ....[51]....
        /*0438*/ 	.word	0x00002580
        /*043c*/ 	.word	0x00000000
        /*0440*/ 	.word	0x00000000
        /*0444*/ 	.short	0x010a
        /*0446*/ 	.byte	0xff
	.zero		1


	//   ....[52]....
        /*0448*/ 	.word	0x000026a0
        /*044c*/ 	.word	0x00000000
        /*0450*/ 	.word	0x00000100
        /*0454*/ 	.short	0x010a
        /*0456*/ 	.byte	0xff
	.zero		1


	//   ....[53]....
        /*0458*/ 	.word	0x00002710
        /*045c*/ 	.word	0x00000000
        /*0460*/ 	.word	0x00000000
        /*0464*/ 	.short	0x0101
        /*0466*/ 	.byte	0xff
	.zero		1


	//   ....[54]....
        /*0468*/ 	.word	0x00002730
        /*046c*/ 	.word	0x000000ff
        /*0470*/ 	.word	0x000000b0
        /*0474*/ 	.short	0x010a
        /*0476*/ 	.byte	0x05
	.zero		1


	//   ....[55]....
        /*0478*/ 	.word	0x00002850
        /*047c*/ 	.word	0x00000000
        /*0480*/ 	.word	0x000000a0
        /*0484*/ 	.short	0x010a
        /*0486*/ 	.byte	0xff
	.zero		1


	//   ....[56]....
        /*0488*/ 	.word	0x00002950
        /*048c*/ 	.word	0x00000000
        /*0490*/ 	.word	0x00000000
        /*0494*/ 	.short	0x0101
        /*0496*/ 	.byte	0xff
	.zero		1


	//   ....[57]....
        /*0498*/ 	.word	0x000029e0
        /*049c*/ 	.word	0x000000ff
        /*04a0*/ 	.word	0x000000b0
        /*04a4*/ 	.short	0x0106
        /*04a6*/ 	.byte	0x05
	.zero		1


	//   ....[58]....
        /*04a8*/ 	.word	0x00002a00
        /*04ac*/ 	.word	0x000000ff
        /*04b0*/ 	.word	0x000000b0
        /*04b4*/ 	.short	0x010a
        /*04b6*/ 	.byte	0x05
	.zero		1


	//   ....[59]....
        /*04b8*/ 	.word	0x00002a90
        /*04bc*/ 	.word	0x000000ff
        /*04c0*/ 	.word	0x000000b0
        /*04c4*/ 	.short	0x0106
        /*04c6*/ 	.byte	0x04
	.zero		1


	//   ....[60]....
        /*04c8*/ 	.word	0x00002ad0
        /*04cc*/ 	.word	0x00000000
        /*04d0*/ 	.word	0x000000b0
        /*04d4*/ 	.short	0x010a
        /*04d6*/ 	.byte	0xff
	.zero		1


	//   ....[61]....
        /*04d8*/ 	.word	0x00002fd0
        /*04dc*/ 	.word	0x00000000
        /*04e0*/ 	.word	0x000000a0
        /*04e4*/ 	.short	0x010a
        /*04e6*/ 	.byte	0xff
	.zero		1


	//   ....[62]....
        /*04e8*/ 	.word	0x000030d0
        /*04ec*/ 	.word	0x00000003
        /*04f0*/ 	.word	0x00000000
        /*04f4*/ 	.short	0x0101
        /*04f6*/ 	.byte	0xff
	.zero		1


	//   ....[63]....
        /*04f8*/ 	.word	0x000030e0
        /*04fc*/ 	.word	0x000000ff
        /*0500*/ 	.word	0x00000000
        /*0504*/ 	.short	0x010a
        /*0506*/ 	.byte	0x04
	.zero		1


	//   ....[64]....
        /*0508*/ 	.word	0x00003160
        /*050c*/ 	.word	0x000000ff
        /*0510*/ 	.word	0x000000e0
        /*0514*/ 	.short	0x010a
        /*0516*/ 	.byte	0x08
	.zero		1


	//   ....[65]....
        /*0518*/ 	.word	0x00003240
        /*051c*/ 	.word	0x000000ff
        /*0520*/ 	.word	0x00000000
        /*0524*/ 	.short	0x010a
        /*0526*/ 	.byte	0x07
	.zero		1


	//   ....[66]....
        /*0528*/ 	.word	0x00003380
        /*052c*/ 	.word	0x000000ff
        /*0530*/ 	.word	0x00000000
        /*0534*/ 	.short	0x010a
        /*0536*/ 	.byte	0x04
	.zero		1


	//   ....[67]....
        /*0538*/ 	.word	0x00003570
        /*053c*/ 	.word	0x000000ff
        /*0540*/ 	.word	0x00000000
        /*0544*/ 	.short	0x010a
        /*0546*/ 	.byte	0x05
	.zero		1


	//   ....[68]....
        /*0548*/ 	.word	0x00003600
        /*054c*/ 	.word	0x000000ff
        /*0550*/ 	.word	0x00000000
        /*0554*/ 	.short	0x010a
        /*0556*/ 	.byte	0x05
	.zero		1


	//   ....[69]....
        /*0558*/ 	.word	0x00003690
        /*055c*/ 	.word	0x000000ff
        /*0560*/ 	.word	0x00000000
        /*0564*/ 	.short	0x010a
        /*0566*/ 	.byte	0x05
	.zero		1


	//   ....[70]....
        /*0568*/ 	.word	0x00003720
        /*056c*/ 	.word	0x000000ff
        /*0570*/ 	.word	0x00000000
        /*0574*/ 	.short	0x010a
        /*0576*/ 	.byte	0x07
	.zero		1


	//   ....[71]....
        /*0578*/ 	.word	0x00003ba0
        /*057c*/ 	.word	0x00000000
        /*0580*/ 	.word	0x000000a0
        /*0584*/ 	.short	0x010a
        /*0586*/ 	.byte	0xff
	.zero		1


	//   ....[72]....
        /*0588*/ 	.word	0x00003c60
        /*058c*/ 	.word	0x00000000
        /*0590*/ 	.word	0x00000000
        /*0594*/ 	.short	0x0101
        /*0596*/ 	.byte	0xff
	.zero		1


	//   ....[73]....
        /*0598*/ 	.word	0x00003f80
        /*059c*/ 	.word	0x000000ff
        /*05a0*/ 	.word	0x00000098
        /*05a4*/ 	.short	0x010a
        /*05a6*/ 	.byte	0x07
	.zero		1


	//   ....[74]....
        /*05a8*/ 	.word	0x00004170
        /*05ac*/ 	.word	0x000000ff
        /*05b0*/ 	.word	0x00000070
        /*05b4*/ 	.short	0x010a
        /*05b6*/ 	.byte	0x07
	.zero		1


	//   ....[75]....
        /*05b8*/ 	.word	0x000042e0
        /*05bc*/ 	.word	0x000000ff
        /*05c0*/ 	.word	0x00000050
        /*05c4*/ 	.short	0x010b
        /*05c6*/ 	.byte	0x07
	.zero		1


	//   ....[76]....
        /*05c8*/ 	.word	0x000042f0
        /*05cc*/ 	.word	0x000000ff
        /*05d0*/ 	.word	0x00000000
        /*05d4*/ 	.short	0x0101
        /*05d6*/ 	.byte	0x08
	.zero		1


	//   ....[77]....
        /*05d8*/ 	.word	0x00004300
        /*05dc*/ 	.word	0x000000ff
        /*05e0*/ 	.word	0x00000078
        /*05e4*/ 	.short	0x010a
        /*05e6*/ 	.byte	0x07
	.zero		1


	//   ....[78]....
        /*05e8*/ 	.word	0x00004450
        /*05ec*/ 	.word	0x000000ff
        /*05f0*/ 	.word	0x00000058
        /*05f4*/ 	.short	0x010b
        /*05f6*/ 	.byte	0x07
	.zero		1


	//   ....[79]....
        /*05f8*/ 	.word	0x00004460
        /*05fc*/ 	.word	0x000000ff
        /*0600*/ 	.word	0x00000000
        /*0604*/ 	.short	0x0101
        /*0606*/ 	.byte	0x08
	.zero		1


	//   ....[80]....
        /*0608*/ 	.word	0x00004470
        /*060c*/ 	.word	0x000000ff
        /*0610*/ 	.word	0x00000080
        /*0614*/ 	.short	0x010a
        /*0616*/ 	.byte	0x07
	.zero		1


	//   ....[81]....
        /*0618*/ 	.word	0x000045f0
        /*061c*/ 	.word	0x000000ff
        /*0620*/ 	.word	0x00000060
        /*0624*/ 	.short	0x010b
        /*0626*/ 	.byte	0x07
	.zero		1


	//   ....[82]....
        /*0628*/ 	.word	0x00004630
        /*062c*/ 	.word	0x000000ff
        /*0630*/ 	.word	0x00000000
        /*0634*/ 	.short	0x0101
        /*0636*/ 	.byte	0x08
	.zero		1


	//   ....[83]....
        /*0638*/ 	.word	0x00004670
        /*063c*/ 	.word	0x000000ff
        /*0640*/ 	.word	0x00000088
        /*0644*/ 	.short	0x010a
        /*0646*/ 	.byte	0x07
	.zero		1


	//   ....[84]....
        /*0648*/ 	.word	0x000048b0
        /*064c*/ 	.word	0x000000ff
        /*0650*/ 	.word	0x00000068
        /*0654*/ 	.short	0x010b
        /*0656*/ 	.byte	0x07
	.zero		1


	//   ....[85]....
        /*0658*/ 	.word	0x000048d0
        /*065c*/ 	.word	0x000000ff
        /*0660*/ 	.word	0x00000000
        /*0664*/ 	.short	0x0101
        /*0666*/ 	.byte	0x0d
	.zero		1


	//   ....[86]....
        /*0668*/ 	.word	0x00004900
        /*066c*/ 	.word	0x000000ff
        /*0670*/ 	.word	0x00000070
        /*0674*/ 	.short	0x010a
        /*0676*/ 	.byte	0x07
	.zero		1


	//   ....[87]....
        /*0678*/ 	.word	0x00004920
        /*067c*/ 	.word	0x000000ff
        /*0680*/ 	.word	0x00000078
        /*0684*/ 	.short	0x010a
        /*0686*/ 	.byte	0x07
	.zero		1


	//   ....[88]....
        /*0688*/ 	.word	0x00004940
        /*068c*/ 	.word	0x000000ff
        /*0690*/ 	.word	0x00000080
        /*0694*/ 	.short	0x010a
        /*0696*/ 	.byte	0x07
	.zero		1


	//   ....[89]....
        /*0698*/ 	.word	0x00004980
        /*069c*/ 	.word	0x00000000
        /*06a0*/ 	.word	0x00000088
        /*06a4*/ 	.short	0x010a
        /*06a6*/ 	.byte	0xff
	.zero		1


	//   ....[90]....
        /*06a8*/ 	.word	0x00004ce0
        /*06ac*/ 	.word	0x00000000
        /*06b0*/ 	.word	0x000000a0
        /*06b4*/ 	.short	0x010a
        /*06b6*/ 	.byte	0xff
	.zero		1


	//   ....[91]....
        /*06b8*/ 	.word	0x00004df0
        /*06bc*/ 	.word	0x00000000
        /*06c0*/ 	.word	0x00000000
        /*06c4*/ 	.short	0x0101
        /*06c6*/ 	.byte	0xff
	.zero		1


	//   ....[92]....
        /*06c8*/ 	.word	0x00005870
        /*06cc*/ 	.word	0x000000ff
        /*06d0*/ 	.word	0x00000050
        /*06d4*/ 	.short	0x010a
        /*06d6*/ 	.byte	0x30
	.zero		1


	//   ....[93]....
        /*06d8*/ 	.word	0x000058b0
        /*06dc*/ 	.word	0x00000040
        /*06e0*/ 	.word	0x000000c0
        /*06e4*/ 	.short	0x010a
        /*06e6*/ 	.byte	0xff
	.zero		1


	//   ....[94]....
        /*06e8*/ 	.word	0x00005a20
        /*06ec*/ 	.word	0x000000ff
        /*06f0*/ 	.word	0x00000050
        /*06f4*/ 	.short	0x010a
        /*06f6*/ 	.byte	0x30
	.zero		1


	//   ....[95]....
        /*06f8*/ 	.word	0x00005b20
        /*06fc*/ 	.word	0x00000040
        /*0700*/ 	.word	0x000000c0
        /*0704*/ 	.short	0x010a
        /*0706*/ 	.byte	0xff
	.zero		1


	//   ....[96]....
        /*0708*/ 	.word	0x00006620
        /*070c*/ 	.word	0x00000000
        /*0710*/ 	.word	0x00000000
        /*0714*/ 	.short	0x0101
        /*0716*/ 	.byte	0xff
	.zero		1


	//   ....[97]....
        /*0718*/ 	.word	0x00006630
        /*071c*/ 	.word	0x00000002
        /*0720*/ 	.word	0x00000050
        /*0724*/ 	.short	0x010a
        /*0726*/ 	.byte	0xff
	.zero		1


	//   ....[98]....
        /*0728*/ 	.word	0x00006700
        /*072c*/ 	.word	0x00000002
        /*0730*/ 	.word	0x00000050
        /*0734*/ 	.short	0x010a
        /*0736*/ 	.byte	0xff
	.zero		1


	//   ....[99]....
        /*0738*/ 	.word	0x00007280
        /*073c*/ 	.word	0x0000004a
        /*0740*/ 	.word	0x00000000
        /*0744*/ 	.short	0x0101
        /*0746*/ 	.byte	0xff
	.zero		1


	//   ....[100]....
        /*0748*/ 	.word	0x000072a0
        /*074c*/ 	.word	0x00000000
        /*0750*/ 	.word	0x00000050
        /*0754*/ 	.short	0x010a
        /*0756*/ 	.byte	0xff
	.zero		1


	//   ....[101]....
        /*0758*/ 	.word	0x00007360
        /*075c*/ 	.word	0x00000000
        /*0760*/ 	.word	0x00000050
        /*0764*/ 	.short	0x010a
        /*0766*/ 	.byte	0xff
	.zero		1


	//   ....[102]....
        /*0768*/ 	.word	0x00007ee0
        /*076c*/ 	.word	0x0000004a
        /*0770*/ 	.word	0x00000000
        /*0774*/ 	.short	0x0101
        /*0776*/ 	.byte	0xff
	.zero		1


	//   ....[103]....
        /*0778*/ 	.word	0x00007f00
        /*077c*/ 	.word	0x00000002
        /*0780*/ 	.word	0x00000050
        /*0784*/ 	.short	0x010a
        /*0786*/ 	.byte	0xff
	.zero		1


	//   ....[104]....
        /*0788*/ 	.word	0x00007fc0
        /*078c*/ 	.word	0x00000002
        /*0790*/ 	.word	0x00000050
        /*0794*/ 	.short	0x010a
        /*0796*/ 	.byte	0xff
	.zero		1


	//   ....[105]....
        /*0798*/ 	.word	0x000083e0
        /*079c*/ 	.word	0x000000ff
        /*07a0*/ 	.word	0x00000000
        /*07a4*/ 	.short	0x0101
        /*07a6*/ 	.byte	0x05
	.zero		1


	//   ....[106]....
        /*07a8*/ 	.word	0x00008ba0
        /*07ac*/ 	.word	0x00000000
        /*07b0*/ 	.word	0x00000000
        /*07b4*/ 	.short	0x0101
        /*07b6*/ 	.byte	0xff
	.zero		1


	//   ....[107]....
        /*07b8*/ 	.word	0x00008e10
        /*07bc*/ 	.word	0x000000ff
        /*07c0*/ 	.word	0x00000000
        /*07c4*/ 	.short	0x0101
        /*07c6*/ 	.byte	0x04
	.zero		1


	//   ....[108]....
        /*07c8*/ 	.word	0x00008e30
        /*07cc*/ 	.word	0x00000002
        /*07d0*/ 	.word	0x00000110
        /*07d4*/ 	.short	0x010a
        /*07d6*/ 	.byte	0xff
	.zero		1


	//   ....[109]....
        /*07d8*/ 	.word	0x00008e90
        /*07dc*/ 	.word	0x00000002
        /*07e0*/ 	.word	0x00000028
        /*07e4*/ 	.short	0x010a
        /*07e6*/ 	.byte	0xff
	.zero		1


	//   ....[110]....
        /*07e8*/ 	.word	0x00008ef0
        /*07ec*/ 	.word	0x00000002
        /*07f0*/ 	.word	0x00000028
        /*07f4*/ 	.short	0x010a
        /*07f6*/ 	.byte	0xff
	.zero		1


	//   ....[111]....
        /*07f8*/ 	.word	0x00008f40
        /*07fc*/ 	.word	0x00000002
        /*0800*/ 	.word	0x000000a0
        /*0804*/ 	.short	0x010a
        /*0806*/ 	.byte	0xff
	.zero		1


	//   ....[112]....
        /*0808*/ 	.word	0x00008fa0
        /*080c*/ 	.word	0x00000000
        /*0810*/ 	.word	0x00000000
        /*0814*/ 	.short	0x010a
        /*0816*/ 	.byte	0xff
	.zero		1


	//   ....[113]....
        /*0818*/ 	.word	0x00009000
        /*081c*/ 	.word	0x00000000
        /*0820*/ 	.word	0x00000000
        /*0824*/ 	.short	0x010a
        /*0826*/ 	.byte	0xff
	.zero		1


	//   ....[114]....
        /*0828*/ 	.word	0x00009060
        /*082c*/ 	.word	0x00000000
        /*0830*/ 	.word	0x00000000
        /*0834*/ 	.short	0x010a
        /*0836*/ 	.byte	0xff
	.zero		1


	//   ....[115]....
        /*0838*/ 	.word	0x000090c0
        /*083c*/ 	.word	0x00000000
        /*0840*/ 	.word	0x00000000
        /*0844*/ 	.short	0x010a
        /*0846*/ 	.byte	0xff
	.zero		1


	//   ....[116]....
        /*0848*/ 	.word	0x00009110
        /*084c*/ 	.word	0x00000000
        /*0850*/ 	.word	0x00000100
        /*0854*/ 	.short	0x010a
        /*0856*/ 	.byte	0xff
	.zero		1


	//   ....[117]....
        /*0858*/ 	.word	0x00009170
        /*085c*/ 	.word	0x00000000
        /*0860*/ 	.word	0x000000b0
        /*0864*/ 	.short	0x010a
        /*0866*/ 	.byte	0xff
	.zero		1


	//   ....[118]....
        /*0868*/ 	.word	0x000091c0
        /*086c*/ 	.word	0x00000000
        /*0870*/ 	.word	0x000000a0
        /*0874*/ 	.short	0x010a
        /*0876*/ 	.byte	0xff
	.zero		1


	//   ....[119]....
        /*0878*/ 	.word	0x00009220
        /*087c*/ 	.word	0x00000000
        /*0880*/ 	.word	0x000000b0
        /*0884*/ 	.short	0x010a
        /*0886*/ 	.byte	0xff
	.zero		1


	//   ....[120]....
        /*0888*/ 	.word	0x00009270
        /*088c*/ 	.word	0x00000000
        /*0890*/ 	.word	0x000000a0
        /*0894*/ 	.short	0x010a
        /*0896*/ 	.byte	0xff
	.zero		1


	//   ....[121]....
        /*0898*/ 	.word	0x000092d0
        /*089c*/ 	.word	0x00000002
        /*08a0*/ 	.word	0x000000e0
        /*08a4*/ 	.short	0x010a
        /*08a6*/ 	.byte	0xff
	.zero		1


	//   ....[122]....
        /*08a8*/ 	.word	0x00009330
        /*08ac*/ 	.word	0x00000000
        /*08b0*/ 	.word	0x00000000
        /*08b4*/ 	.short	0x010a
        /*08b6*/ 	.byte	0xff
	.zero		1


	//   ....[123]....
        /*08b8*/ 	.word	0x00009390
        /*08bc*/ 	.word	0x00000000
        /*08c0*/ 	.word	0x00000000
        /*08c4*/ 	.short	0x010a
        /*08c6*/ 	.byte	0xff
	.zero		1


	//   ....[124]....
        /*08c8*/ 	.word	0x000093f0
        /*08cc*/ 	.word	0x00000000
        /*08d0*/ 	.word	0x00000000
        /*08d4*/ 	.short	0x010a
        /*08d6*/ 	.byte	0xff
	.zero		1


	//   ....[125]....
        /*08d8*/ 	.word	0x00009450
        /*08dc*/ 	.word	0x00000000
        /*08e0*/ 	.word	0x00000000
        /*08e4*/ 	.short	0x010a
        /*08e6*/ 	.byte	0xff
	.zero		1


	//   ....[126]....
        /*08e8*/ 	.word	0x000094b0
        /*08ec*/ 	.word	0x00000000
        /*08f0*/ 	.word	0x00000000
        /*08f4*/ 	.short	0x010a
        /*08f6*/ 	.byte	0xff
	.zero		1


	//   ....[127]....
        /*08f8*/ 	.word	0x00009500
        /*08fc*/ 	.word	0x00000000
        /*0900*/ 	.word	0x000000a0
        /*0904*/ 	.short	0x010a
        /*0906*/ 	.byte	0xff
	.zero		1


	//   ....[128]....
        /*0908*/ 	.word	0x00009560
        /*090c*/ 	.word	0x00000000
        /*0910*/ 	.word	0x00000098
        /*0914*/ 	.short	0x010a
        /*0916*/ 	.byte	0xff
	.zero		1


	//   ....[129]....
        /*0918*/ 	.word	0x000095c0
        /*091c*/ 	.word	0x00000000
        /*0920*/ 	.word	0x00000070
        /*0924*/ 	.short	0x010a
        /*0926*/ 	.byte	0xff
	.zero		1


	//   ....[130]....
        /*0928*/ 	.word	0x00009620
        /*092c*/ 	.word	0x00000000
        /*0930*/ 	.word	0x00000078
        /*0934*/ 	.short	0x010a
        /*0936*/ 	.byte	0xff
	.zero		1


	//   ....[131]....
        /*0938*/ 	.word	0x00009680
        /*093c*/ 	.word	0x00000000
        /*0940*/ 	.word	0x00000080
        /*0944*/ 	.short	0x010a
        /*0946*/ 	.byte	0xff
	.zero		1


	//   ....[132]....
        /*0948*/ 	.word	0x000096e0
        /*094c*/ 	.word	0x00000000
        /*0950*/ 	.word	0x00000088
        /*0954*/ 	.short	0x010a
        /*0956*/ 	.byte	0xff
	.zero		1


	//   ....[133]....
        /*0958*/ 	.word	0x00009740
        /*095c*/ 	.word	0x00000000
        /*0960*/ 	.word	0x00000070
        /*0964*/ 	.short	0x010a
        /*0966*/ 	.byte	0xff
	.zero		1


	//   ....[134]....
        /*0968*/ 	.word	0x000097a0
        /*096c*/ 	.word	0x00000000
        /*0970*/ 	.word	0x00000078
        /*0974*/ 	.short	0x010a
        /*0976*/ 	.byte	0xff
	.zero		1


	//   ....[135]....
        /*0978*/ 	.word	0x00009800
        /*097c*/ 	.word	0x00000000
        /*0980*/ 	.word	0x00000080
        /*0984*/ 	.short	0x010a
        /*0986*/ 	.byte	0xff
	.zero		1


	//   ....[136]....
        /*0988*/ 	.word	0x00009850
        /*098c*/ 	.word	0x00000000
        /*0990*/ 	.word	0x000000a0
        /*0994*/ 	.short	0x010a
        /*0996*/ 	.byte	0xff
	.zero		1


	//   ....[137]....
        /*0998*/ 	.word	0x000098b0
        /*099c*/ 	.word	0x00000000
        /*09a0*/ 	.word	0x00000050
        /*09a4*/ 	.short	0x010a
        /*09a6*/ 	.byte	0xff
	.zero		1


	//   ....[138]....
        /*09a8*/ 	.word	0x00009900
        /*09ac*/ 	.word	0x00000040
        /*09b0*/ 	.word	0x000000c0
        /*09b4*/ 	.short	0x010a
        /*09b6*/ 	.byte	0xff
	.zero		1


	//   ....[139]....
        /*09b8*/ 	.word	0x00009950
        /*09bc*/ 	.word	0x00000002
        /*09c0*/ 	.word	0x00000050
        /*09c4*/ 	.short	0x010a
        /*09c6*/ 	.byte	0xff
	.zero		1


	//   ....[140]....
        /*09c8*/ 	.word	0x000099a0
        /*09cc*/ 	.word	0x00000000
        /*09d0*/ 	.word	0x00000050
        /*09d4*/ 	.short	0x010a
        /*09d6*/ 	.byte	0xff
	.zero		1


	//   ....[141]....
        /*09d8*/ 	.word	0x000099f0
        /*09dc*/ 	.word	0x00000002
        /*09e0*/ 	.word	0x00000050
        /*09e4*/ 	.short	0x010a
        /*09e6*/ 	.byte	0xff
	.zero		1


	//----- nvinfo : EIATTR_NUM_MBARRIERS
	.align		4
.L_47:
        /*09e8*/ 	.byte	0x03, 0x38
        /*09ea*/ 	.short	0x0024


	//----- nvinfo : EIATTR_EXIT_INSTR_OFFSETS
	.align		4
        /*09ec*/ 	.byte	0x04, 0x1c
        /*09ee*/ 	.short	(.L_49 - .L_48)


	//   ....[0]....
.L_48:
        /*09f0*/ 	.word	0x000025b0


	//   ....[1]....
        /*09f4*/ 	.word	0x00002aa0


	//   ....[2]....
        /*09f8*/ 	.word	0x00002b00


	//   ....[3]....
        /*09fc*/ 	.word	0x00003980


	//   ....[4]....
        /*0a00*/ 	.word	0x000049b0


	//   ....[5]....
        /*0a04*/ 	.word	0x000049f0


	//   ....[6]....
        /*0a08*/ 	.word	0x00008d00


	//   ....[7]....
        /*0a0c*/ 	.word	0x00008d80


	//   ....[8]....
        /*0a10*/ 	.word	0x00008db0


	//   ....[9]....
        /*0a14*/ 	.word	0x00008e20


	//----- nvinfo : EIATTR_MAX_THREADS
	.align		4
.L_49:
        /*0a18*/ 	.byte	0x04, 0x05
        /*0a1a*/ 	.short	(.L_51 - .L_50)
.L_50:
        /*0a1c*/ 	.word	0x00000100
        /*0a20*/ 	.word	0x00000001
        /*0a24*/ 	.word	0x00000001


	//----- nvinfo : EIATTR_CRS_STACK_SIZE
	.align		4
.L_51:
        /*0a28*/ 	.byte	0x04, 0x1e
        /*0a2a*/ 	.short	(.L_53 - .L_52)
.L_52:
        /*0a2c*/ 	.word	0x00000000


	//----- nvinfo : EIATTR_CBANK_PARAM_SIZE
	.align		4
.L_53:
        /*0a30*/ 	.byte	0x03, 0x19
        /*0a32*/ 	.short	0x0800


	//----- nvinfo : EIATTR_PARAM_CBANK
	.align		4
        /*0a34*/ 	.byte	0x04, 0x0a
        /*0a36*/ 	.short	(.L_55 - .L_54)
	.align		4
.L_54:
        /*0a38*/ 	.word	index@(.nv.constant0._ZN7cutlass13device_kernelINS_4gemm6kernel13GemmUniversalIN4cute5tupleIJiiiiEEENS1_10collective13CollectiveMmaINS1_35MainloopSm100TmaUmmaWarpSpecializedILi5ELi2ELi4ENS5_IJNS4_1CILi1EEESB_SB_EEEEENS5_IJNSA_ILi64EEENSA_ILi256EEENSA_ILi32EEEEEENS_10bfloat16_tENS5_IJlSB_lEEESI_SJ_NS4_8TiledMMAINS4_8MMA_AtomIJNS4_20SM100_MMA_F16BF16_SSISI_SI_fLi64ELi256ELNS4_4UMMA5MajorE0ELSO_0ELNSN_7ScaleInE0ELSP_0EEEEEENS4_6LayoutISC_NS5_IJNSA_ILi0EEEST_ST_EEEEENS5_IJNS4_10UnderscoreESW_SW_EEEEENS4_13SM90_TMA_LOADENS4_14ComposedLayoutINS4_7SwizzleILi2ELi4ELi3EEENS4_18smem_ptr_flag_bitsILi16EEENSS_INS5_IJNSA_ILi8EEESG_EEENS5_IJSG_SB_EEEEEEEvNS4_8identityESZ_S19_vS1A_EENS_8epilogue10collective18CollectiveEpilogueINS1C_23Sm100TmaWarpSpecializedILi4ELi2ELi32ELb1ELb0EEEJSH_NS5_IJNSS_ISE_SB_EES1H_EEESI_SJ_SI_SJ_NS1C_6fusion15FusionCallbacksIS1G_NS1J_17LinearCombinationISI_fSI_fLNS_15FloatRoundStyleE2EEESH_S1I_JEEENS4_5SM1004TMEM4LOAD26SM100_TMEM_LOAD_16dp256b8xESZ_NS10_INS11_ILi3ELi4ELi3EEES14_NSS_INS5_IJS15_SE_EEENS5_IJSE_SB_EEEEEEENS4_17SM75_U32x4_LDSM_NENS4_14SM90_TMA_STOREES1X_NS4_17SM90_U32x4_STSM_NENS4_39AutoVectorizingCopyWithAssumedAlignmentILi128EEEEEEvvEEEEvNT_6ParamsE)
        /*0a3c*/ 	.short	0x0380
        /*0a3e*/ 	.short	0x0800


	//----- nvinfo : EIATTR_SW_WAR
	.align		4
.L_55:
        /*0a40*/ 	.byte	0x04, 0x36
        /*0a42*/ 	.short	(.L_57 - .L_56)
.L_56:
        /*0a44*/ 	.word	0x00000008
.L_57:


//--------------------- .nv.callgraph             --------------------------
	.section	.nv.callgraph,"",@"SHT_CUDA_CALLGRAPH"
	.align	4
	.sectionentsize	8
	.align		4
        /*0000*/ 	.word	0x00000000
	.align		4
        /*0004*/ 	.word	0xffffffff
	.align		4
        /*0008*/ 	.word	index@(_ZN7cutlass13device_kernelINS_4gemm6kernel13GemmUniversalIN4cute5tupleIJiiiiEEENS1_10collective13CollectiveMmaINS1_35MainloopSm100TmaUmmaWarpSpecializedILi5ELi2ELi4ENS5_IJNS4_1CILi1EEESB_SB_EEEEENS5_IJNSA_ILi64EEENSA_ILi256EEENSA_ILi32EEEEEENS_10bfloat16_tENS5_IJlSB_lEEESI_SJ_NS4_8TiledMMAINS4_8MMA_AtomIJNS4_20SM100_MMA_F16BF16_SSISI_SI_fLi64ELi256ELNS4_4UMMA5MajorE0ELSO_0ELNSN_7ScaleInE0ELSP_0EEEEEENS4_6LayoutISC_NS5_IJNSA_ILi0EEEST_ST_EEEEENS5_IJNS4_10UnderscoreESW_SW_EEEEENS4_13SM90_TMA_LOADENS4_14ComposedLayoutINS4_7SwizzleILi2ELi4ELi3EEENS4_18smem_ptr_flag_bitsILi16EEENSS_INS5_IJNSA_ILi8EEESG_EEENS5_IJSG_SB_EEEEEEEvNS4_8identityESZ_S19_vS1A_EENS_8epilogue10collective18CollectiveEpilogueINS1C_23Sm100TmaWarpSpecializedILi4ELi2ELi32ELb1ELb0EEEJSH_NS5_IJNSS_ISE_SB_EES1H_EEESI_SJ_SI_SJ_NS1C_6fusion15FusionCallbacksIS1G_NS1J_17LinearCombinationISI_fSI_fLNS_15FloatRoundStyleE2EEESH_S1I_JEEENS4_5SM1004TMEM4LOAD26SM100_TMEM_LOAD_16dp256b8xESZ_NS10_INS11_ILi3ELi4ELi3EEES14_NSS_INS5_IJS15_SE_EEENS5_IJSE_SB_EEEEEEENS4_17SM75_U32x4_LDSM_NENS4_14SM90_TMA_STOREES1X_NS4_17SM90_U32x4_STSM_NENS4_39AutoVectorizingCopyWithAssumedAlignmentILi128EEEEEEvvEEEEvNT_6ParamsE)
	.align		4
        /*000c*/ 	.word	index@(__assertfail)
	.align		4
        /*0010*/ 	.word	0x00000000
	.align		4
        /*0014*/ 	.word	0xfffffffe
	.align		4
        /*0018*/ 	.word	0x00000000
	.align		4
        /*001c*/ 	.word	0xfffffffd
	.align		4
        /*0020*/ 	.word	0x00000000
	.align		4
        /*0024*/ 	.word	0xfffffffc


//--------------------- .nv.constant4             --------------------------
	.section	.nv.constant4,"a",@progbits
	.align	8
	.align		8
.nv.constant4:
        /*0000*/ 	.dword	__assertfail
	.align		8
        /*0008*/ 	.dword	__unnamed_1
	.align		8
        /*0010*/ 	.dword	__unnamed_2
	.align		8
        /*0018*/ 	.dword	_ZN39_INTERNAL_683d5a19_4_k_cu_2bbbf94f_86304cuda3std3__45__cpo5beginE
	.align		8
        /*0020*/ 	.dword	_ZN39_INTERNAL_683d5a19_4_k_cu_2bbbf94f_86304cuda3std3__45__cpo3endE
	.align		8
        /*0028*/ 	.dword	_ZN39_INTERNAL_683d5a19_4_k_cu_2bbbf94f_86304cuda3std3__45__cpo6cbeginE
	.align		8
        /*0030*/ 	.dword	_ZN39_INTERNAL_683d5a19_4_k_cu_2bbbf94f_86304cuda3std3__45__cpo4cendE
	.align		8
        /*0038*/ 	.dword	_ZN39_INTERNAL_683d5a19_4_k_cu_2bbbf94f_86304cuda3std3__441_GLOBAL__N__683d5a19_4_k_cu_2bbbf94f_86306ignoreE
	.align		8
        /*0040*/ 	.dword	_ZN39_INTERNAL_683d5a19_4_k_cu_2bbbf94f_86304cuda3std3__419piecewise_constructE
	.align		8
        /*0048*/ 	.dword	_ZN39_INTERNAL_683d5a19_4_k_cu_2bbbf94f_86304cuda3std3__48in_placeE
	.align		8
        /*0050*/ 	.dword	_ZN39_INTERNAL_683d5a19_4_k_cu_2bbbf94f_86304cuda3std6ranges3__45__cpo4swapE
	.align		8
        /*0058*/ 	.dword	_ZN39_INTERNAL_683d5a19_4_k_cu_2bbbf94f_86304cuda3std6ranges3__45__cpo9iter_moveE
	.align		8
        /*0060*/ 	.dword	_ZN39_INTERNAL_683d5a19_4_k_cu_2bbbf94f_86304cute7productE
	.align		8
        /*0068*/ 	.dword	_ZN39_INTERNAL_683d5a19_4_k_cu_2bbbf94f_86304cute1_E
	.align		8
        /*0070*/ 	.dword	$str$25
	.align		8
        /*0078*/ 	.dword	$str$26
	.align		8
        /*0080*/ 	.dword	$str$27
	.align		8
        /*0088*/ 	.dword	$str$28


//--------------------- .text._ZN7cutlass13device_kernelINS_4gemm6kernel13GemmUniversalIN4cute5tupleIJiiiiEEENS1_10collective13CollectiveMmaINS1_35MainloopSm100TmaUmmaWarpSpecializedILi5ELi2ELi4ENS5_IJNS4_1CILi1EEESB_SB_EEEEENS5_IJNSA_ILi64EEENSA_ILi256EEENSA_ILi32EEEEEENS_10bfloat16_tENS5_IJlSB_lEEESI_SJ_NS4_8TiledMMAINS4_8MMA_AtomIJNS4_20SM100_MMA_F16BF16_SSISI_SI_fLi64ELi256ELNS4_4UMMA5MajorE0ELSO_0ELNSN_7ScaleInE0ELSP_0EEEEEENS4_6LayoutISC_NS5_IJNSA_ILi0EEEST_ST_EEEEENS5_IJNS4_10UnderscoreESW_SW_EEEEENS4_13SM90_TMA_LOADENS4_14ComposedLayoutINS4_7SwizzleILi2ELi4ELi3EEENS4_18smem_ptr_flag_bitsILi16EEENSS_INS5_IJNSA_ILi8EEESG_EEENS5_IJSG_SB_EEEEEEEvNS4_8identityESZ_S19_vS1A_EENS_8epilogue10collective18CollectiveEpilogueINS1C_23Sm100TmaWarpSpecializedILi4ELi2ELi32ELb1ELb0EEEJSH_NS5_IJNSS_ISE_SB_EES1H_EEESI_SJ_SI_SJ_NS1C_6fusion15FusionCallbacksIS1G_NS1J_17LinearCombinationISI_fSI_fLNS_15FloatRoundStyleE2EEESH_S1I_JEEENS4_5SM1004TMEM4LOAD26SM100_TMEM_LOAD_16dp256b8xESZ_NS10_INS11_ILi3ELi4ELi3EEES14_NSS_INS5_IJS15_SE_EEENS5_IJSE_SB_EEEEEEENS4_17SM75_U32x4_LDSM_NENS4_14SM90_TMA_STOREES1X_NS4_17SM90_U32x4_STSM_NENS4_39AutoVectorizingCopyWithAssumedAlignmentILi128EEEEEEvvEEEEvNT_6ParamsE --------------------------
	.section	.text._ZN7cutlass13device_kernelINS_4gemm6kernel13GemmUniversalIN4cute5tupleIJiiiiEEENS1_10collective13CollectiveMmaINS1_35MainloopSm100TmaUmmaWarpSpecializedILi5ELi2ELi4ENS5_IJNS4_1CILi1EEESB_SB_EEEEENS5_IJNSA_ILi64EEENSA_ILi256EEENSA_ILi32EEEEEENS_10bfloat16_tENS5_IJlSB_lEEESI_SJ_NS4_8TiledMMAINS4_8MMA_AtomIJNS4_20SM100_MMA_F16BF16_SSISI_SI_fLi64ELi256ELNS4_4UMMA5MajorE0ELSO_0ELNSN_7ScaleInE0ELSP_0EEEEEENS4_6LayoutISC_NS5_IJNSA_ILi0EEEST_ST_EEEEENS5_IJNS4_10UnderscoreESW_SW_EEEEENS4_13SM90_TMA_LOADENS4_14ComposedLayoutINS4_7SwizzleILi2ELi4ELi3EEENS4_18smem_ptr_flag_bitsILi16EEENSS_INS5_IJNSA_ILi8EEESG_EEENS5_IJSG_SB_EEEEEEEvNS4_8identityESZ_S19_vS1A_EENS_8epilogue10collective18CollectiveEpilogueINS1C_23Sm100TmaWarpSpecializedILi4ELi2ELi32ELb1ELb0EEEJSH_NS5_IJNSS_ISE_SB_EES1H_EEESI_SJ_SI_SJ_NS1C_6fusion15FusionCallbacksIS1G_NS1J_17LinearCombinationISI_fSI_fLNS_15FloatRoundStyleE2EEESH_S1I_JEEENS4_5SM1004TMEM4LOAD26SM100_TMEM_LOAD_16dp256b8xESZ_NS10_INS11_ILi3ELi4ELi3EEES14_NSS_INS5_IJS15_SE_EEENS5_IJSE_SB_EEEEEEENS4_17SM75_U32x4_LDSM_NENS4_14SM90_TMA_STOREES1X_NS4_17SM90_U32x4_STSM_NENS4_39AutoVectorizingCopyWithAssumedAlignmentILi128EEEEEEvvEEEEvNT_6ParamsE,"ax",@progbits
	.align	128
.text._ZN7cutlass13device_kernelINS_4gemm6kernel13GemmUniversalIN4cute5tupleIJiiiiEEENS1_10collective13CollectiveMmaINS1_35MainloopSm100TmaUmmaWarpSpecializedILi5ELi2ELi4ENS5_IJNS4_1CILi1EEESB_SB_EEEEENS5_IJNSA_ILi64EEENSA_ILi256EEENSA_ILi32EEEEEENS_10bfloat16_tENS5_IJlSB_lEEESI_SJ_NS4_8TiledMMAINS4_8MMA_AtomIJNS4_20SM100_MMA_F16BF16_SSISI_SI_fLi64ELi256ELNS4_4UMMA5MajorE0ELSO_0ELNSN_7ScaleInE0ELSP_0EEEEEENS4_6LayoutISC_NS5_IJNSA_ILi0EEEST_ST_EEEEENS5_IJNS4_10UnderscoreESW_SW_EEEEENS4_13SM90_TMA_LOADENS4_14ComposedLayoutINS4_7SwizzleILi2ELi4ELi3EEENS4_18smem_ptr_flag_bitsILi16EEENSS_INS5_IJNSA_ILi8EEESG_EEENS5_IJSG_SB_EEEEEEEvNS4_8identityESZ_S19_vS1A_EENS_8epilogue10collective18CollectiveEpilogueINS1C_23Sm100TmaWarpSpecializedILi4ELi2ELi32ELb1ELb0EEEJSH_NS5_IJNSS_ISE_SB_EES1H_EEESI_SJ_SI_SJ_NS1C_6fusion15FusionCallbacksIS1G_NS1J_17LinearCombinationISI_fSI_fLNS_15FloatRoundStyleE2EEESH_S1I_JEEENS4_5SM1004TMEM4LOAD26SM100_TMEM_LOAD_16dp256b8xESZ_NS10_INS11_ILi3ELi4ELi3EEES14_NSS_INS5_IJS15_SE_EEENS5_IJSE_SB_EEEEEEENS4_17SM75_U32x4_LDSM_NENS4_14SM90_TMA_STOREES1X_NS4_17SM90_U32x4_STSM_NENS4_39AutoVectorizingCopyWithAssumedAlignmentILi128EEEEEEvvEEEEvNT_6ParamsE:
        .type           _ZN7cutlass13device_kernelINS_4gemm6kernel13GemmUniversalIN4cute5tupleIJiiiiEEENS1_10collective13CollectiveMmaINS1_35MainloopSm100TmaUmmaWarpSpecializedILi5ELi2ELi4ENS5_IJNS4_1CILi1EEESB_SB_EEEEENS5_IJNSA_ILi64EEENSA_ILi256EEENSA_ILi32EEEEEENS_10bfloat16_tENS5_IJlSB_lEEESI_SJ_NS4_8TiledMMAINS4_8MMA_AtomIJNS4_20SM100_MMA_F16BF16_SSISI_SI_fLi64ELi256ELNS4_4UMMA5MajorE0ELSO_0ELNSN_7ScaleInE0ELSP_0EEEEEENS4_6LayoutISC_NS5_IJNSA_ILi0EEEST_ST_EEEEENS5_IJNS4_10UnderscoreESW_SW_EEEEENS4_13SM90_TMA_LOADENS4_14ComposedLayoutINS4_7SwizzleILi2ELi4ELi3EEENS4_18smem_ptr_flag_bitsILi16EEENSS_INS5_IJNSA_ILi8EEESG_EEENS5_IJSG_SB_EEEEEEEvNS4_8identityESZ_S19_vS1A_EENS_8epilogue10collective18CollectiveEpilogueINS1C_23Sm100TmaWarpSpecializedILi4ELi2ELi32ELb1ELb0EEEJSH_NS5_IJNSS_ISE_SB_EES1H_EEESI_SJ_SI_SJ_NS1C_6fusion15FusionCallbacksIS1G_NS1J_17LinearCombinationISI_fSI_fLNS_15FloatRoundStyleE2EEESH_S1I_JEEENS4_5SM1004TMEM4LOAD26SM100_TMEM_LOAD_16dp256b8xESZ_NS10_INS11_ILi3ELi4ELi3EEES14_NSS_INS5_IJS15_SE_EEENS5_IJSE_SB_EEEEEEENS4_17SM75_U32x4_LDSM_NENS4_14SM90_TMA_STOREES1X_NS4_17SM90_U32x4_STSM_NENS4_39AutoVectorizingCopyWithAssumedAlignmentILi128EEEEEEvvEEEEvNT_6ParamsE,@function
        .size           _ZN7cutlass13device_kernelINS_4gemm6kernel13GemmUniversalIN4cute5tupleIJiiiiEEENS1_10collective13CollectiveMmaINS1_35MainloopSm100TmaUmmaWarpSpecializedILi5ELi2ELi4ENS5_IJNS4_1CILi1EEESB_SB_EEEEENS5_IJNSA_ILi64EEENSA_ILi256EEENSA_ILi32EEEEEENS_10bfloat16_tENS5_IJlSB_lEEESI_SJ_NS4_8TiledMMAINS4_8MMA_AtomIJNS4_20SM100_MMA_F16BF16_SSISI_SI_fLi64ELi256ELNS4_4UMMA5MajorE0ELSO_0ELNSN_7ScaleInE0ELSP_0EEEEEENS4_6LayoutISC_NS5_IJNSA_ILi0EEEST_ST_EEEEENS5_IJNS4_10UnderscoreESW_SW_EEEEENS4_13SM90_TMA_LOADENS4_14ComposedLayoutINS4_7SwizzleILi2ELi4ELi3EEENS4_18smem_ptr_flag_bitsILi16EEENSS_INS5_IJNSA_ILi8EEESG_EEENS5_IJSG_SB_EEEEEEEvNS4_8identityESZ_S19_vS1A_EENS_8epilogue10collective18CollectiveEpilogueINS1C_23Sm100TmaWarpSpecializedILi4ELi2ELi32ELb1ELb0EEEJSH_NS5_IJNSS_ISE_SB_EES1H_EEESI_SJ_SI_SJ_NS1C_6fusion15FusionCallbacksIS1G_NS1J_17LinearCombinationISI_fSI_fLNS_15FloatRoundStyleE2EEESH_S1I_JEEENS4_5SM1004TMEM4LOAD26SM100_TMEM_LOAD_16dp256b8xESZ_NS10_INS11_ILi3ELi4ELi3EEES14_NSS_INS5_IJS15_SE_EEENS5_IJSE_SB_EEEEEEENS4_17SM75_U32x4_LDSM_NENS4_14SM90_TMA_STOREES1X_NS4_17SM90_U32x4_STSM_NENS4_39AutoVectorizingCopyWithAssumedAlignmentILi128EEEEEEvvEEEEvNT_6ParamsE,(.L_x_179 - _ZN7cutlass13device_kernelINS_4gemm6kernel13GemmUniversalIN4cute5tupleIJiiiiEEENS1_10collective13CollectiveMmaINS1_35MainloopSm100TmaUmmaWarpSpecializedILi5ELi2ELi4ENS5_IJNS4_1CILi1EEESB_SB_EEEEENS5_IJNSA_ILi64EEENSA_ILi256EEENSA_ILi32EEEEEENS_10bfloat16_tENS5_IJlSB_lEEESI_SJ_NS4_8TiledMMAINS4_8MMA_AtomIJNS4_20SM100_MMA_F16BF16_SSISI_SI_fLi64ELi256ELNS4_4UMMA5MajorE0ELSO_0ELNSN_7ScaleInE0ELSP_0EEEEEENS4_6LayoutISC_NS5_IJNSA_ILi0EEEST_ST_EEEEENS5_IJNS4_10UnderscoreESW_SW_EEEEENS4_13SM90_TMA_LOADENS4_14ComposedLayoutINS4_7SwizzleILi2ELi4ELi3EEENS4_18smem_ptr_flag_bitsILi16EEENSS_INS5_IJNSA_ILi8EEESG_EEENS5_IJSG_SB_EEEEEEEvNS4_8identityESZ_S19_vS1A_EENS_8epilogue10collective18CollectiveEpilogueINS1C_23Sm100TmaWarpSpecializedILi4ELi2ELi32ELb1ELb0EEEJSH_NS5_IJNSS_ISE_SB_EES1H_EEESI_SJ_SI_SJ_NS1C_6fusion15FusionCallbacksIS1G_NS1J_17LinearCombinationISI_fSI_fLNS_15FloatRoundStyleE2EEESH_S1I_JEEENS4_5SM1004TMEM4LOAD26SM100_TMEM_LOAD_16dp256b8xESZ_NS10_INS11_ILi3ELi4ELi3EEES14_NSS_INS5_IJS15_SE_EEENS5_IJSE_SB_EEEEEEENS4_17SM75_U32x4_LDSM_NENS4_14SM90_TMA_STOREES1X_NS4_17SM90_U32x4_STSM_NENS4_39AutoVectorizingCopyWithAssumedAlignmentILi128EEEEEEvvEEEEvNT_6ParamsE)
        .other          _ZN7cutlass13device_kernelINS_4gemm6kernel13GemmUniversalIN4cute5tupleIJiiiiEEENS1_10collective13CollectiveMmaINS1_35MainloopSm100TmaUmmaWarpSpecializedILi5ELi2ELi4ENS5_IJNS4_1CILi1EEESB_SB_EEEEENS5_IJNSA_ILi64EEENSA_ILi256EEENSA_ILi32EEEEEENS_10bfloat16_tENS5_IJlSB_lEEESI_SJ_NS4_8TiledMMAINS4_8MMA_AtomIJNS4_20SM100_MMA_F16BF16_SSISI_SI_fLi64ELi256ELNS4_4UMMA5MajorE0ELSO_0ELNSN_7ScaleInE0ELSP_0EEEEEENS4_6LayoutISC_NS5_IJNSA_ILi0EEEST_ST_EEEEENS5_IJNS4_10UnderscoreESW_SW_EEEEENS4_13SM90_TMA_LOADENS4_14ComposedLayoutINS4_7SwizzleILi2ELi4ELi3EEENS4_18smem_ptr_flag_bitsILi16EEENSS_INS5_IJNSA_ILi8EEESG_EEENS5_IJSG_SB_EEEEEEEvNS4_8identityESZ_S19_vS1A_EENS_8epilogue10collective18CollectiveEpilogueINS1C_23Sm100TmaWarpSpecializedILi4ELi2ELi32ELb1ELb0EEEJSH_NS5_IJNSS_ISE_SB_EES1H_EEESI_SJ_SI_SJ_NS1C_6fusion15FusionCallbacksIS1G_NS1J_17LinearCombinationISI_fSI_fLNS_15FloatRoundStyleE2EEESH_S1I_JEEENS4_5SM1004TMEM4LOAD26SM100_TMEM_LOAD_16dp256b8xESZ_NS10_INS11_ILi3ELi4ELi3EEES14_NSS_INS5_IJS15_SE_EEENS5_IJSE_SB_EEEEEEENS4_17SM75_U32x4_LDSM_NENS4_14SM90_TMA_STOREES1X_NS4_17SM90_U32x4_STSM_NENS4_39AutoVectorizingCopyWithAssumedAlignmentILi128EEEEEEvvEEEEvNT_6ParamsE,@"STO_CUDA_ENTRY STV_DEFAULT"
_ZN7cutlass13device_kernelINS_4gemm6kernel13GemmUniversalIN4cute5tupleIJiiiiEEENS1_10collective13CollectiveMmaINS1_35MainloopSm100TmaUmmaWarpSpecializedILi5ELi2ELi4ENS5_IJNS4_1CILi1EEESB_SB_EEEEENS5_IJNSA_ILi64EEENSA_ILi256EEENSA_ILi32EEEEEENS_10bfloat16_tENS5_IJlSB_lEEESI_SJ_NS4_8TiledMMAINS4_8MMA_AtomIJNS4_20SM100_MMA_F16BF16_SSISI_SI_fLi64ELi256ELNS4_4UMMA5MajorE0ELSO_0ELNSN_7ScaleInE0ELSP_0EEEEEENS4_6LayoutISC_NS5_IJNSA_ILi0EEEST_ST_EEEEENS5_IJNS4_10UnderscoreESW_SW_EEEEENS4_13SM90_TMA_LOADENS4_14ComposedLayoutINS4_7SwizzleILi2ELi4ELi3EEENS4_18smem_ptr_flag_bitsILi16EEENSS_INS5_IJNSA_ILi8EEESG_EEENS5_IJSG_SB_EEEEEEEvNS4_8identityESZ_S19_vS1A_EENS_8epilogue10collective18CollectiveEpilogueINS1C_23Sm100TmaWarpSpecializedILi4ELi2ELi32ELb1ELb0EEEJSH_NS5_IJNSS_ISE_SB_EES1H_EEESI_SJ_SI_SJ_NS1C_6fusion15FusionCallbacksIS1G_NS1J_17LinearCombinationISI_fSI_fLNS_15FloatRoundStyleE2EEESH_S1I_JEEENS4_5SM1004TMEM4LOAD26SM100_TMEM_LOAD_16dp256b8xESZ_NS10_INS11_ILi3ELi4ELi3EEES14_NSS_INS5_IJS15_SE_EEENS5_IJSE_SB_EEEEEEENS4_17SM75_U32x4_LDSM_NENS4_14SM90_TMA_STOREES1X_NS4_17SM90_U32x4_STSM_NENS4_39AutoVectorizingCopyWithAssumedAlignmentILi128EEEEEEvvEEEEvNT_6ParamsE:
[----:B------:R-:W1:Y:S01]  /*0000*/  LDC R1, c[0x0][0x37c] ;  /* 0x0000df00ff017b82 */ /* 0x000e620000000800 */
[----:B------:R-:W2:Y:S01]  /*0010*/  S2R R101, SR_TID.X ;  /* 0x0000000000657919 */ /* 0x000ea20000002100 */
[----:B------:R-:W3:Y:S01]  /*0020*/  LDCU.64 UR4, c[0x0][0x890] ;  /* 0x00011200ff0477ac */ /* 0x000ee20008000a00 */
[----:B------:R-:W-:Y:S02]  /*0030*/  PRMT R88, RZ, 0x7610, R88 ;  /* 0x00007610ff587816 */ /* 0x000fe40000000058 */
[----:B------:R-:W-:Y:S01]  /*0040*/  ELECT P5, URZ, PT ;  /* 0x0000000000ff782f */ /* 0x000fe200038a0000 */
[----:B------:R-:W4:Y:S01]  /*0050*/  LDCU.64 UR46, c[0x0][0x358] ;  /* 0x00006b00ff2e77ac */ /* 0x000f220008000a00 */
[----:B---3--:R-:W-:-:S04]  /*0060*/  UISETP.NE.U32.AND UP0, UPT, UR4, URZ, UPT ;  /* 0x000000ff0400728c */ /* 0x008fc8000bf05070 */
[----:B------:R-:W-:Y:S01]  /*0070*/  UISETP.NE.AND.EX UP0, UPT, UR5, URZ, UPT, UP0 ;  /* 0x000000ff0500728c */ /* 0x000fe2000bf05300 */
[----:B--2---:R-:W-:-:S05]  /*0080*/  SHF.R.U32.HI R93, RZ, 0x5, R101 ;  /* 0x00000005ff5d7819 */ /* 0x004fca0000011665 */
[----:B------:R-:W2:Y:S02]  /*0090*/  SHFL.IDX PT, R0, R93, RZ, 0x1f ;  /* 0x00001fff5d007589 */ /* 0x000ea400000e0000 */
[----:B--2---:R-:W-:Y:S01]  /*00a0*/  R2UR UR8, R0 ;  /* 0x00000000000872ca */ /* 0x004fe200000e0000 */
[----:B-1--4-:R-:W-:-:S14]  /*00b0*/  BRA.U UP0, `(.L_x_0) ;  /* 0x00000001002c7547 */ /* 0x012fdc000b800000 */
[----:B------:R-:W1:Y:S02]  /*00c0*/  LDCU.64 UR6, c[0x0][0x888] ;  /* 0x00011100ff0677ac */ /* 0x000e640008000a00 */
[----:B-1----:R-:W-:-:S04]  /*00d0*/  UISETP.NE.U32.AND UP0, UPT, UR6, URZ, UPT ;  /* 0x000000ff0600728c */ /* 0x002fc8000bf05070 */
[----:B------:R-:W-:-:S09]  /*00e0*/  UISETP.NE.AND.EX UP0, UPT, UR7, URZ, UPT, UP0 ;  /* 0x000000ff0700728c */ /* 0x000fd2000bf05300 */
[----:B------:R-:W-:Y:S05]  /*00f0*/  BRA.U !UP0, `(.L_x_1) ;  /* 0x0000000108107547 */ /* 0x000fea000b800000 */
[----:B------:R-:W1:Y:S02]  /*0100*/  LDC.64 R2, c[0x0][0x888] ;  /* 0x00022200ff027b82 */ /* 0x000e640000000a00 */
[----:B-1----:R1:W5:Y:S01]  /*0110*/  LDG.E R49, desc[UR46][R2.64] ;  /* 0x0000002e02317981 */ /* 0x002362000c1e1900 */
[----:B------:R-:W-:Y:S01]  /*0120*/  HFMA2 R88, -RZ, RZ, 0, 5.9604644775390625e-08 ;  /* 0x00000001ff587431 */ /* 0x000fe200000001ff */
[----:B------:R-:W-:Y:S05]  /*0130*/  BRA `(.L_x_0) ;  /* 0x00000000000c7947 */ /* 0x000fea0003800000 */
.L_x_1:
[----:B------:R-:W1:Y:S01]  /*0140*/  LDCU UR6, c[0x0][0x880] ;  /* 0x00011000ff0677ac */ /* 0x000e620008000800 */
[----:B------:R-:W-:Y:S01]  /*0150*/  HFMA2 R88, -RZ, RZ, 0, 5.9604644775390625e-08 ;  /* 0x00000001ff587431 */ /* 0x000fe200000001ff */
[----:B-1----:R-:W-:-:S07]  /*0160*/  MOV R49, UR6 ;  /* 0x0000000600317c02 */ /* 0x002fce0008000f00 */
.L_x_0:
[----:B------:R-:W2:Y:S02]  /*0170*/  LDCU.64 UR6, c[0x0][0x8b0] ;  /* 0x00011600ff0677ac */ /* 0x000ea40008000a00 */
[----:B--2---:R-:W-:-:S04]  /*0180*/  UISETP.NE.U32.AND UP0, UPT, UR6, URZ, UPT ;  /* 0x000000ff0600728c */ /* 0x004fc8000bf05070 */
[----:B------:R-:W-:-:S09]  /*0190*/  UISETP.NE.AND.EX UP0, UPT, UR7, URZ, UPT, UP0 ;  /* 0x000000ff0700728c */ /* 0x000fd2000bf05300 */
[----:B------:R-:W-:Y:S05]  /*01a0*/  BRA.U UP0, `(.L_x_2) ;  /* 0x0000000100247547 */ /* 0x000fea000b800000 */
[----:B------:R-:W2:Y:S02]  /*01b0*/  LDCU.64 UR6, c[0x0][0x8a8] ;  /* 0x00011500ff0677ac */ /* 0x000ea40008000a00 */
[----:B--2---:R-:W-:-:S04]  /*01c0*/  UISETP.NE.U32.AND UP0, UPT, UR6, URZ, UPT ;  /* 0x000000ff0600728c */ /* 0x004fc8000bf05070 */
[----:B------:R-:W-:-:S09]  /*01d0*/  UISETP.NE.AND.EX UP0, UPT, UR7, URZ, UPT, UP0 ;  /* 0x000000ff0700728c */ /* 0x000fd2000bf05300 */
[----:B------:R-:W-:Y:S05]  /*01e0*/  BRA.U !UP0, `(.L_x_3) ;  /* 0x00000001080c7547 */ /* 0x000fea000b800000 */
[----:B-1----:R-:W1:Y:S02]  /*01f0*/  LDC.64 R2, c[0x0][0x8a8] ;  /* 0x00022a00ff027b82 */ /* 0x002e640000000a00 */
[----:B-1----:R2:W5:Y:S01]  /*0200*/  LDG.E R47, desc[UR46][R2.64] ;  /* 0x0000002e022f7981 */ /* 0x002562000c1e1900 */
[----:B------:R-:W-:Y:S05]  /*0210*/  BRA `(.L_x_2) ;  /* 0x0000000000087947 */ /* 0x000fea0003800000 */
.L_x_3:
[----:B------:R-:W2:Y:S02]  /*0220*/  LDCU UR6, c[0x0][0x8a0] ;  /* 0x00011400ff0677ac */ /* 0x000ea40008000800 */
[----:B--2---:R-:W-:Y:S02]  /*0230*/  MOV R47, UR6 ;  /* 0x00000006002f7c02 */ /* 0x004fe40008000f00 */
.L_x_2:
[----:B------:R-:W-:Y:S01]  /*0240*/  IMAD.U32 R0, RZ, RZ, UR8 ;  /* 0x00000008ff007e24 */ /* 0x000fe2000f8e00ff */
[----:B------:R-:W-:Y:S04]  /*0250*/  BSSY.RECONVERGENT B0, `(.L_x_4) ;  /* 0x000000c000007945 */ /* 0x000fe80003800200 */
[C---:B------:R-:W-:Y:S02]  /*0260*/  ISETP.NE.OR P1, PT, R0.reuse, 0x1, !P5 ;  /* 0x000000010000780c */ /* 0x040fe40006f25670 */
[----:B------:R-:W-:-:S11]  /*0270*/  ISETP.NE.OR P0, PT, R0, 0x3, !P5 ;  /* 0x000000030000780c */ /* 0x000fd60006f05670 */
[----:B------:R-:W-:Y:S05]  /*0280*/  @P1 BRA `(.L_x_5) ;  /* 0x0000000000201947 */ /* 0x000fea0003800000 */
[----:B------:R-:W3:Y:S02]  /*0290*/  LDCU.64 UR6, c[0x0][0x348] ;  /* 0x00006900ff0677ac */ /* 0x000ee40008000a00 */
[----:B---3--:R-:W-:Y:S02]  /*02a0*/  UIADD3 UR10, UP1, UPT, UR6, 0x80, URZ ;  /* 0x00000080060a7890 */ /* 0x008fe4000ff3e0ff */
[----:B------:R-:W-:Y:S02]  /*02b0*/  UIADD3 UR6, UP0, UPT, UR6, 0x180, URZ ;  /* 0x0000018006067890 */ /* 0x000fe4000ff1e0ff */
[----:B------:R-:W-:Y:S02]  /*02c0*/  UIADD3.X UR11, UPT, UPT, URZ, UR7, URZ, UP1, !UPT ;  /* 0x00000007ff0b7290 */ /* 0x000fe40008ffe4ff */
[----:B------:R-:W-:-:S07]  /*02d0*/  UIADD3.X UR7, UPT, UPT, URZ, UR7, URZ, UP0, !UPT ;  /* 0x00000007ff077290 */ /* 0x000fce00087fe4ff */
[----:B------:R3:W-:Y:S02]  /*02e0*/  UTMACCTL.PF [UR10] ;  /* 0x000000000a0079b9 */ /* 0x0007e40008040000 */
[----:B------:R3:W-:Y:S02]  /*02f0*/  UTMACCTL.PF [UR6] ;  /* 0x00000000060079b9 */ /* 0x0007e40008040000 */
[----:B---3--:R-:W-:Y:S01]  /*0300*/  NOP ;  /* 0x0000000000007918 */ /* 0x008fe20000000000 */
.L_x_5:
[----:B------:R-:W-:Y:S05]  /*0310*/  BSYNC.RECONVERGENT B0 ;  /* 0x0000000000007941 */ /* 0x000fea0003800200 */
.L_x_4:
[----:B------:R-:W-:Y:S04]  /*0320*/  BSSY.RECONVERGENT B0, `(.L_x_6) ;  /* 0x000000a000007945 */ /* 0x000fe80003800200 */
        /* <DEDUP_REMOVED lines=9> */
.L_x_7:
[----:B------:R-:W-:Y:S05]  /*03c0*/  BSYNC.RECONVERGENT B0 ;  /* 0x0000000000007941 */ /* 0x000fea0003800200 */
.L_x_6:
[----:B------:R-:W3:Y:S01]  /*03d0*/  LDCU.64 UR6, c[0x0][0x888] ;  /* 0x00011100ff0677ac */ /* 0x000ee20008000a00 */
[----:B------:R-:W-:Y:S02]  /*03e0*/  UISETP.EQ.U32.AND UP1, UPT, UR4, URZ, UPT ;  /* 0x000000ff0400728c */ /* 0x000fe4000bf22070 */
[----:B------:R-:W-:Y:S02]  /*03f0*/  UPLOP3.LUT UP2, UPT, UPT, UPT, UPT, 0x80, 0x8 ;  /* 0x000000000008789c */ /* 0x000fe40003f4f070 */
[----:B---3--:R-:W-:-:S04]  /*0400*/  UISETP.NE.U32.AND UP0, UPT, UR6, URZ, UPT ;  /* 0x000000ff0600728c */ /* 0x008fc8000bf05070 */
[----:B------:R-:W-:-:S04]  /*0410*/  UISETP.NE.AND.EX UP0, UPT, UR7, URZ, UPT, UP0 ;  /* 0x000000ff0700728c */ /* 0x000fc8000bf05300 */
[----:B------:R-:W-:-:S04]  /*0420*/  UISETP.EQ.OR.EX UP3, UPT, UR5, URZ, !UP0, UP1 ;  /* 0x000000ff0500728c */ /* 0x000fc8000c762710 */
[----:B------:R-:W-:-:S05]  /*0430*/  UP2UR UR50, UPR, URZ, 0x8 ;  /* 0x00000008ff327883 */ /* 0x000fca0008000000 */
[----:B------:R-:W-:Y:S07]  /*0440*/  BRA.U !UP3, `(.L_x_8) ;  /* 0x000000010b207547 */ /* 0x000fee000b800000 */
[----:B------:R-:W-:Y:S01]  /*0450*/  UISETP.NE.U32.AND UP2, UPT, UR4, URZ, UPT ;  /* 0x000000ff0400728c */ /* 0x000fe2000bf45070 */
[----:B-----5:R-:W-:Y:S01]  /*0460*/  FSETP.NEU.AND P0, PT, R49, RZ, PT ;  /* 0x000000ff3100720b */ /* 0x020fe20003f0d000 */
[----:B------:R-:W-:Y:S02]  /*0470*/  USEL UR4, URZ, 0xffffffff, UP0 ;  /* 0xffffffffff047887 */ /* 0x000fe40008000000 */
[----:B------:R-:W-:-:S10]  /*0480*/  UISETP.NE.AND.EX UP2, UPT, UR5, URZ, UPT, UP2 ;  /* 0x000000ff0500728c */ /* 0x000fd4000bf45320 */
[----:B------:R-:W-:Y:S01]  /*0490*/  VOTEU.ANY UP1, P0 ;  /* 0x0000000000ff7886 */ /* 0x000fe20000020100 */
[----:B------:R-:W-:-:S04]  /*04a0*/  @!UP2 USEL UR4, URZ, 0xffffffff, UP1 ;  /* 0xffffffffff04a887 */ /* 0x000fc80008800000 */
[----:B------:R-:W-:-:S04]  /*04b0*/  ULOP3.LUT UR4, UR4, 0x1, URZ, 0xc0, !UPT ;  /* 0x0000000104047892 */ /* 0x000fc8000f8ec0ff */
[----:B------:R-:W-:-:S11]  /*04c0*/  UISETP.NE.U32.AND UP2, UPT, UR4, 0x1, UPT ;  /* 0x000000010400788c */ /* 0x000fd6000bf45070 */
.L_x_8:
[----:B-12---:R-:W1:Y:S01]  /*04d0*/  SHFL.IDX PT, R2, R93, RZ, 0x1f ;  /* 0x00001fff5d027589 */ /* 0x006e6200000e0000 */
[----:B------:R-:W-:-:S04]  /*04e0*/  UISETP.NE.AND UP1, UPT, UR8, 0x2, UPT ;  /* 0x000000020800788c */ /* 0x000fc8000bf25270 */
[----:B------:R-:W-:Y:S01]  /*04f0*/  USEL UR6, URZ, 0x1, UP1 ;  /* 0x00000001ff067887 */ /* 0x000fe20008800000 */
[----:B-1----:R-:W-:-:S13]  /*0500*/  ISETP.NE.AND P0, PT, R2, RZ, PT ;  /* 0x000000ff0200720c */ /* 0x002fda0003f05270 */
[----:B------:R-:W-:Y:S05]  /*0510*/  @P0 BRA `(.L_x_9) ;  /* 0x0000000000500947 */ /* 0x000fea0003800000 */
[----:B------:R-:W1:Y:S01]  /*0520*/  S2UR UR5, SR_CgaCtaId ;  /* 0x00000000000579c3 */ /* 0x000e620000008800 */
[----:B------:R-:W-:Y:S01]  /*0530*/  UMOV UR7, 0x400 ;  /* 0x0000040000077882 */ /* 0x000fe20000000000 */
[----:B------:R-:W-:Y:S01]  /*0540*/  UMOV UR4, 0x1 ;  /* 0x0000000100047882 */ /* 0x000fe20000000000 */
[----:B------:R-:W-:Y:S01]  /*0550*/  ELECT P0, URZ, PT ;  /* 0x0000000000ff782f */ /* 0x000fe20003800000 */
[----:B------:R-:W-:-:S04]  /*0560*/  UIADD3 UR10, UPT, UPT, -UR4, 0x100000, URZ ;  /* 0x00100000040a7890 */ /* 0x000fc8000fffe1ff */
[----:B------:R-:W-:Y:S02]  /*0570*/  USHF.L.U32 UR11, UR10, 0xb, URZ ;  /* 0x0000000b0a0b7899 */ /* 0x000fe400080006ff */
[----:B------:R-:W-:Y:S02]  /*0580*/  USHF.L.U32 UR10, UR10, 0x1, URZ ;  /* 0x000000010a0a7899 */ /* 0x000fe400080006ff */
[----:B-1----:R-:W-:Y:S01]  /*0590*/  ULEA UR5, UR5, UR7, 0x18 ;  /* 0x0000000705057291 */ /* 0x002fe2000f8ec0ff */
[----:B------:R-:W1:Y:S11]  /*05a0*/  FENCE.VIEW.ASYNC.S ;  /* 0x00000000000073c6 */ /* 0x000e760000000000 */
[----:B-1----:R1:W2:Y:S01]  /*05b0*/  SYNCS.EXCH.64 URZ, [UR5], UR10 ;  /* 0x0000000a05ff75b2 */ /* 0x0022a20008000100 */
[----:B------:R1:W3:Y:S01]  /*05c0*/  SYNCS.EXCH.64 URZ, [UR5+0x28], UR10 ;  /* 0x0000280a05ff75b2 */ /* 0x0002e20008000100 */
[----:B------:R1:W4:Y:S01]  /*05d0*/  SYNCS.EXCH.64 URZ, [UR5+0x8], UR10 ;  /* 0x0000080a05ff75b2 */ /* 0x0003220008000100 */
[----:B------:R1:W1:Y:S01]  /*05e0*/  SYNCS.EXCH.64 URZ, [UR5+0x30], UR10 ;  /* 0x0000300a05ff75b2 */ /* 0x0002620008000100 */
[----:B------:R1:W1:Y:S01]  /*05f0*/  SYNCS.EXCH.64 URZ, [UR5+0x10], UR10 ;  /* 0x0000100a05ff75b2 */ /* 0x0002620008000100 */
[----:B------:R1:W1:Y:S01]  /*0600*/  SYNCS.EXCH.64 URZ, [UR5+0x38], UR10 ;  /* 0x0000380a05ff75b2 */ /* 0x0002620008000100 */
[----:B------:R1:W1:Y:S01]  /*0610*/  SYNCS.EXCH.64 URZ, [UR5+0x18], UR10 ;  /* 0x0000180a05ff75b2 */ /* 0x0002620008000100 */
[----:B------:R1:W1:Y:S01]  /*0620*/  SYNCS.EXCH.64 URZ, [UR5+0x40], UR10 ;  /* 0x0000400a05ff75b2 */ /* 0x0002620008000100 */
[----:B------:R1:W1:Y:S01]  /*0630*/  SYNCS.EXCH.64 URZ, [UR5+0x20], UR10 ;  /* 0x0000200a05ff75b2 */ /* 0x0002620008000100 */
[----:B------:R1:W1:Y:S01]  /*0640*/  SYNCS.EXCH.64 URZ, [UR5+0x48], UR10 ;  /* 0x0000480a05ff75b2 */ /* 0x0002620008000100 */
[----:B------:R-:W-:Y:S01]  /*0650*/  NOP ;  /* 0x0000000000007918 */ /* 0x000fe20000000000 */
.L_x_9:
[----:B------:R-:W2:Y:S01]  /*0660*/  SHFL.IDX PT, R2, R93, RZ, 0x1f ;  /* 0x00001fff5d027589 */ /* 0x000ea200000e0000 */
[----:B------:R-:W-:Y:S01]  /*0670*/  NOP ;  /* 0x0000000000007918 */ /* 0x000fe20000000000 */
[----:B--2---:R-:W-:-:S13]  /*0680*/  ISETP.NE.AND P0, PT, R2, 0x1, PT ;  /* 0x000000010200780c */ /* 0x004fda0003f05270 */
[----:B------:R-:W-:Y:S05]  /*0690*/  @P0 BRA `(.L_x_10) ;  /* 0x0000000000580947 */ /* 0x000fea0003800000 */
[----:B------:R-:W2:Y:S01]  /*06a0*/  S2UR UR7, SR_CgaCtaId ;  /* 0x00000000000779c3 */ /* 0x000ea20000008800 */
[----:B------:R-:W-:Y:S01]  /*06b0*/  UMOV UR9, 0x400 ;  /* 0x0000040000097882 */ /* 0x000fe20000000000 */
[----:B-1----:R-:W-:Y:S01]  /*06c0*/  UMOV UR5, 0x20 ;  /* 0x0000002000057882 */ /* 0x002fe20000000000 */
[----:B------:R-:W-:Y:S01]  /*06d0*/  UMOV UR4, 0x80 ;  /* 0x0000008000047882 */ /* 0x000fe20000000000 */
[----:B------:R-:W-:-:S04]  /*06e0*/  UIADD3 UR10, UPT, UPT, -UR5, 0x100000, URZ ;  /* 0x00100000050a7890 */ /* 0x000fc8000fffe1ff */
[----:B------:R-:W-:Y:S02]  /*06f0*/  USHF.L.U32 UR11, UR10, 0xb, URZ ;  /* 0x0000000b0a0b7899 */ /* 0x000fe400080006ff */
[----:B------:R-:W-:Y:S02]  /*0700*/  USHF.L.U32 UR10, UR10, 0x1, URZ ;  /* 0x000000010a0a7899 */ /* 0x000fe400080006ff */
[----:B------:R-:W-:-:S04]  /*0710*/  UIADD3 UR4, UPT, UPT, -UR4, 0x100000, URZ ;  /* 0x0010000004047890 */ /* 0x000fc8000fffe1ff */
[----:B------:R-:W-:Y:S02]  /*0720*/  USHF.L.U32 UR5, UR4, 0xb, URZ ;  /* 0x0000000b04057899 */ /* 0x000fe400080006ff */
[----:B------:R-:W-:Y:S01]  /*0730*/  USHF.L.U32 UR4, UR4, 0x1, URZ ;  /* 0x0000000104047899 */ /* 0x000fe200080006ff */
[----:B------:R-:W-:Y:S01]  /*0740*/  ELECT P0, URZ, PT ;  /* 0x0000000000ff782f */ /* 0x000fe20003800000 */
[----:B--2---:R-:W-:Y:S01]  /*0750*/  ULEA UR7, UR7, UR9, 0x18 ;  /* 0x0000000907077291 */ /* 0x004fe2000f8ec0ff */
[----:B------:R-:W1:Y:S11]  /*0760*/  FENCE.VIEW.ASYNC.S ;  /* 0x00000000000073c6 */ /* 0x000e760000000000 */
[----:B-1----:R2:W1:Y:S01]  /*0770*/  SYNCS.EXCH.64 URZ, [UR7+0x50], UR10 ;  /* 0x0000500a07ff75b2 */ /* 0x0024620008000100 */
[----:B------:R2:W1:Y:S01]  /*0780*/  SYNCS.EXCH.64 URZ, [UR7+0x70], UR4 ;  /* 0x0000700407ff75b2 */ /* 0x0004620008000100 */
[----:B------:R2:W1:Y:S01]  /*0790*/  SYNCS.EXCH.64 URZ, [UR7+0x58], UR10 ;  /* 0x0000580a07ff75b2 */ /* 0x0004620008000100 */
[----:B------:R2:W1:Y:S01]  /*07a0*/  SYNCS.EXCH.64 URZ, [UR7+0x78], UR4 ;  /* 0x0000780407ff75b2 */ /* 0x0004620008000100 */
[----:B------:R2:W1:Y:S01]  /*07b0*/  SYNCS.EXCH.64 URZ, [UR7+0x60], UR10 ;  /* 0x0000600a07ff75b2 */ /* 0x0004620008000100 */
[----:B------:R2:W1:Y:S01]  /*07c0*/  SYNCS.EXCH.64 URZ, [UR7+0x80], UR4 ;  /* 0x0000800407ff75b2 */ /* 0x0004620008000100 */
[----:B------:R2:W1:Y:S01]  /*07d0*/  SYNCS.EXCH.64 URZ, [UR7+0x68], UR10 ;  /* 0x0000680a07ff75b2 */ /* 0x0004620008000100 */
[----:B------:R2:W1:Y:S02]  /*07e0*/  SYNCS.EXCH.64 URZ, [UR7+0x88], UR4 ;  /* 0x0000880407ff75b2 */ /* 0x0004640008000100 */
[----:B--2---:R-:W-:Y:S01]  /*07f0*/  NOP ;  /* 0x0000000000007918 */ /* 0x004fe20000000000 */
.L_x_10:
[----:B------:R-:W2:Y:S01]  /*0800*/  SHFL.IDX PT, R2, R93, RZ, 0x1f ;  /* 0x00001fff5d027589 */ /* 0x000ea200000e0000 */
[----:B------:R-:W-:Y:S01]  /*0810*/  NOP ;  /* 0x0000000000007918 */ /* 0x000fe20000000000 */
[----:B--2---:R-:W-:-:S13]  /*0820*/  ISETP.NE.AND P0, PT, R2, 0x3, PT ;  /* 0x000000030200780c */ /* 0x004fda0003f05270 */
[----:B------:R-:W-:Y:S05]  /*0830*/  @P0 BRA `(.L_x_11) ;  /* 0x0000000000300947 */ /* 0x000fea0003800000 */
[----:B-1----:R-:W1:Y:S01]  /*0840*/  S2UR UR5, SR_CgaCtaId ;  /* 0x00000000000579c3 */ /* 0x002e620000008800 */
        /* <DEDUP_REMOVED lines=8> */
[----:B-1----:R2:W1:Y:S01]  /*08d0*/  SYNCS.EXCH.64 URZ, [UR5+0x90], UR10 ;  /* 0x0000900a05ff75b2 */ /* 0x0024620008000100 */
[----:B------:R2:W1:Y:S02]  /*08e0*/  SYNCS.EXCH.64 URZ, [UR5+0x98], UR10 ;  /* 0x0000980a05ff75b2 */ /* 0x0004640008000100 */
[----:B--2---:R-:W-:Y:S01]  /*08f0*/  NOP ;  /* 0x0000000000007918 */ /* 0x004fe20000000000 */
.L_x_11:
[----:B------:R-:W2:Y:S01]  /*0900*/  SHFL.IDX PT, R2, R93, RZ, 0x1f ;  /* 0x00001fff5d027589 */ /* 0x000ea200000e0000 */
[----:B------:R-:W-:Y:S01]  /*0910*/  NOP ;  /* 0x0000000000007918 */ /* 0x000fe20000000000 */
[----:B--2---:R-:W-:-:S13]  /*0920*/  ISETP.NE.AND P0, PT, R2, 0x4, PT ;  /* 0x000000040200780c */ /* 0x004fda0003f05270 */
[----:B------:R-:W-:Y:S05]  /*0930*/  @P0 BRA `(.L_x_12) ;  /* 0x00000000004c0947 */ /* 0x000fea0003800000 */
[----:B-1----:R-:W1:Y:S01]  /*0940*/  S2UR UR5, SR_CgaCtaId ;  /* 0x00000000000579c3 */ /* 0x002e620000008800 */
[----:B------:R-:W-:Y:S01]  /*0950*/  UMOV UR9, 0x100 ;  /* 0x0000010000097882 */ /* 0x000fe20000000000 */
[----:B------:R-:W-:Y:S01]  /*0960*/  UMOV UR7, 0x400 ;  /* 0x0000040000077882 */ /* 0x000fe20000000000 */
[----:B------:R-:W-:Y:S01]  /*0970*/  USEL UR9, UR9, 0xe0, UP2 ;  /* 0x000000e009097887 */ /* 0x000fe20009000000 */
[----:B------:R-:W-:Y:S01]  /*0980*/  UMOV UR4, 0x1 ;  /* 0x0000000100047882 */ /* 0x000fe20000000000 */
[----:B------:R-:W-:Y:S01]  /*0990*/  ELECT P0, URZ, PT ;  /* 0x0000000000ff782f */ /* 0x000fe20003800000 */
[----:B------:R-:W-:-:S04]  /*09a0*/  UIADD3 UR10, UPT, UPT, -UR4, 0x100000, URZ ;  /* 0x00100000040a7890 */ /* 0x000fc8000fffe1ff */
[----:B------:R-:W-:Y:S02]  /*09b0*/  USHF.L.U32 UR11, UR10, 0xb, URZ ;  /* 0x0000000b0a0b7899 */ /* 0x000fe400080006ff */
[----:B------:R-:W-:Y:S02]  /*09c0*/  USHF.L.U32 UR10, UR10, 0x1, URZ ;  /* 0x000000010a0a7899 */ /* 0x000fe400080006ff */
[----:B------:R-:W-:-:S04]  /*09d0*/  UIADD3 UR12, UPT, UPT, -UR9, 0x100000, URZ ;  /* 0x00100000090c7890 */ /* 0x000fc8000fffe1ff */
[----:B------:R-:W-:Y:S02]  /*09e0*/  USHF.L.U32 UR13, UR12, 0xb, URZ ;  /* 0x0000000b0c0d7899 */ /* 0x000fe400080006ff */
[----:B------:R-:W-:Y:S02]  /*09f0*/  USHF.L.U32 UR12, UR12, 0x1, URZ ;  /* 0x000000010c0c7899 */ /* 0x000fe400080006ff */
[----:B-1----:R-:W-:Y:S01]  /*0a00*/  ULEA UR5, UR5, UR7, 0x18 ;  /* 0x0000000705057291 */ /* 0x002fe2000f8ec0ff */
[----:B------:R-:W1:Y:S11]  /*0a10*/  FENCE.VIEW.ASYNC.S ;  /* 0x00000000000073c6 */ /* 0x000e760000000000 */
[----:B-1----:R2:W1:Y:S01]  /*0a20*/  SYNCS.EXCH.64 URZ, [UR5+0xa0], UR10 ;  /* 0x0000a00a05ff75b2 */ /* 0x0024620008000100 */
[----:B------:R2:W1:Y:S01]  /*0a30*/  SYNCS.EXCH.64 URZ, [UR5+0xb0], UR12 ;  /* 0x0000b00c05ff75b2 */ /* 0x0004620008000100 */
[----:B------:R2:W1:Y:S01]  /*0a40*/  SYNCS.EXCH.64 URZ, [UR5+0xa8], UR10 ;  /* 0x0000a80a05ff75b2 */ /* 0x0004620008000100 */
[----:B------:R2:W1:Y:S02]  /*0a50*/  SYNCS.EXCH.64 URZ, [UR5+0xb8], UR12 ;  /* 0x0000b80c05ff75b2 */ /* 0x0004640008000100 */
[----:B--2---:R-:W-:Y:S01]  /*0a60*/  NOP ;  /* 0x0000000000007918 */ /* 0x004fe20000000000 */
.L_x_12:
        /* <DEDUP_REMOVED lines=26> */
.L_x_13:
        /* <DEDUP_REMOVED lines=18> */
.L_x_14:
[----:B-1----:R-:W1:Y:S01]  /*0d30*/  S2UR UR5, SR_CTAID.X ;  /* 0x00000000000579c3 */ /* 0x002e620000002500 */
[----:B------:R-:W-:-:S05]  /*0d40*/  CS2R.32 R87, SR_CgaSize ;  /* 0x0000000000577805 */ /* 0x000fca0000008a00 */
[----:B------:R-:W-:-:S05]  /*0d50*/  IMAD R87, R87, -0xa0, RZ ;  /* 0xffffff6057577824 */ /* 0x000fca00078e02ff */
[----:B------:R-:W-:-:S14]  /*0d60*/  R2UR UR9, R87 ;  /* 0x00000000570972ca */ /* 0x000fdc00000e0000 */
[----:B------:R-:W2:Y:S01]  /*0d70*/  LDCU UR9, c[0x0][UR9+0x2b0] ;  /* 0x00005600090977ac */ /* 0x000ea20008000800 */
[----:B------:R-:W-:Y:S01]  /*0d80*/  NOP ;  /* 0x0000000000007918 */ /* 0x000fe20000000000 */
[----:B------:R-:W-:-:S05]  /*0d90*/  CS2R.32 R87, SR_CgaSize ;  /* 0x0000000000577805 */ /* 0x000fca0000008a00 */
[----:B------:R-:W-:-:S05]  /*0da0*/  IMAD R87, R87, -0xa0, RZ ;  /* 0xffffff6057577824 */ /* 0x000fca00078e02ff */
[----:B------:R-:W-:-:S14]  /*0db0*/  R2UR UR7, R87 ;  /* 0x00000000570772ca */ /* 0x000fdc00000e0000 */
[----:B------:R-:W3:Y:S01]  /*0dc0*/  LDCU UR7, c[0x0][UR7+0x2b4] ;  /* 0x00005680070777ac */ /* 0x000ee20008000800 */
[----:B------:R-:W4:Y:S08]  /*0dd0*/  S2UR UR4, SR_CTAID.Y ;  /* 0x00000000000479c3 */ /* 0x000f300000002600 */
[----:B------:R-:W3:Y:S01]  /*0de0*/  LDC R10, c[0x0][0xb24] ;  /* 0x0002c900ff0a7b82 */ /* 0x000ee20000000800 */
[----:B-1----:R-:W-:-:S02]  /*0df0*/  I2FP.F32.U32 R87, UR5 ;  /* 0x0000000500577c45 */ /* 0x002fc40008201000 */
[----:B------:R-:W-:-:S05]  /*0e00*/  CS2R.32 R3, SR_CgaSize ;  /* 0x0000000000037805 */ /* 0x000fca0000008a00 */
[----:B------:R-:W-:-:S06]  /*0e10*/  IMAD R3, R3, -0xa0, RZ ;  /* 0xffffff6003037824 */ /* 0x000fcc00078e02ff */
[----:B------:R-:W1:Y:S01]  /*0e20*/  LDC R3, c[0x0][R3+0x2a0] ;  /* 0x0000a80003037b82 */ /* 0x000e620000000800 */
[----:B------:R-:W-:Y:S01]  /*0e30*/  MOV R15, UR5 ;  /* 0x00000005000f7c02 */ /* 0x000fe20008000f00 */
[----:B--2---:R-:W-:Y:S01]  /*0e40*/  FMUL R87, R87, UR9 ;  /* 0x0000000957577c20 */ /* 0x004fe20008400000 */
[----:B----4-:R-:W-:Y:S02]  /*0e50*/  I2FP.F32.U32 R86, UR4 ;  /* 0x0000000400567c45 */ /* 0x010fe40008201000 */
[----:B------:R-:W-:-:S05]  /*0e60*/  CS2R.32 R2, SR_CgaSize ;  /* 0x0000000000027805 */ /* 0x000fca0000008a00 */
[----:B------:R-:W-:-:S06]  /*0e70*/  IMAD R2, R2, -0xa0, RZ ;  /* 0xffffff6002027824 */ /* 0x000fcc00078e02ff */
[----:B------:R-:W2:Y:S01]  /*0e80*/  LDC R2, c[0x0][R2+0x2a4] ;  /* 0x0000a90002027b82 */ /* 0x000ea20000000800 */
[----:B------:R-:W-:Y:S01]  /*0e90*/  MOV R14, UR4 ;  /* 0x00000004000e7c02 */ /* 0x000fe20008000f00 */
[----:B------:R-:W4:Y:S01]  /*0ea0*/  F2I.U32.TRUNC.NTZ R87, R87 ;  /* 0x0000005700577305 */ /* 0x000f22000020f000 */
[----:B---3--:R-:W-:-:S05]  /*0eb0*/  FMUL R86, R86, UR7 ;  /* 0x0000000756567c20 */ /* 0x008fca0008400000 */
[----:B------:R-:W-:Y:S01]  /*0ec0*/  BAR.SYNC.DEFER_BLOCKING 0x0 ;  /* 0x0000000000007b1d */ /* 0x000fe20000010000 */
[----:B------:R-:W-:-:S05]  /*0ed0*/  ISETP.GE.AND P0, PT, R10, 0x1, PT ;  /* 0x000000010a00780c */ /* 0x000fca0003f06270 */
[----:B------:R-:W3:Y:S02]  /*0ee0*/  F2I.U32.TRUNC.NTZ R86, R86 ;  /* 0x0000005600567305 */ /* 0x000ee4000020f000 */
[----:B------:R-:W2:Y:S01]  /*0ef0*/  S2UR UR36, SR_CTAID.Z ;  /* 0x00000000002479c3 */ /* 0x000ea20000002700 */
[----:B----4-:R-:W-:-:S05]  /*0f00*/  IADD3 R87, PT, PT, -R87, RZ, RZ ;  /* 0x000000ff57577210 */ /* 0x010fca0007ffe1ff */
[----:B-1----:R-:W-:Y:S01]  /*0f10*/  IMAD R87, R3, R87, UR5 ;  /* 0x0000000503577e24 */ /* 0x002fe2000f8e0257 */
[----:B---3--:R-:W-:-:S05]  /*0f20*/  IADD3 R86, PT, PT, -R86, RZ, RZ ;  /* 0x000000ff56567210 */ /* 0x008fca0007ffe1ff */
[----:B--2---:R-:W-:Y:S01]  /*0f30*/  IMAD R86, R2, R86, UR4 ;  /* 0x0000000402567e24 */ /* 0x004fe2000f8e0256 */
[----:B------:R-:W-:Y:S06]  /*0f40*/  @!P0 BRA `(.L_x_15) ;  /* 0x0000000000b88947 */ /* 0x000fec0003800000 */
[----:B------:R-:W1:Y:S01]  /*0f50*/  LDC.64 R4, c[0x0][0xb18] ;  /* 0x0002c600ff047b82 */ /* 0x000e620000000a00 */
[----:B------:R-:W-:-:S07]  /*0f60*/  ISETP.NE.AND P0, PT, R10, 0x1, PT ;  /* 0x000000010a00780c */ /* 0x000fce0003f05270 */
[----:B------:R-:W2:Y:S08]  /*0f70*/  LDC R9, c[0x0][0xb0c] ;  /* 0x0002c300ff097b82 */ /* 0x000eb00000000800 */
[----:B------:R-:W3:Y:S08]  /*0f80*/  LDC R12, c[0x0][0x370] ;  /* 0x0000dc00ff0c7b82 */ /* 0x000ef00000000800 */
[----:B------:R-:W4:Y:S01]  /*0f90*/  LDC R11, c[0x0][0x374] ;  /* 0x0000dd00ff0b7b82 */ /* 0x000f220000000800 */
[----:B-1----:R-:W-:-:S07]  /*0fa0*/  ISETP.NE.AND P1, PT, R4, 0x1, PT ;  /* 0x000000010400780c */ /* 0x002fce0003f25270 */
[----:B------:R-:W3:Y:S01]  /*0fb0*/  LDC.64 R6, c[0x0][0xb10] ;  /* 0x0002c400ff067b82 */ /* 0x000ee20000000a00 */
[----:B--2---:R-:W-:-:S07]  /*0fc0*/  ISETP.NE.AND P2, PT, R9, 0x1, PT ;  /* 0x000000010900780c */ /* 0x004fce0003f45270 */
[----:B------:R-:W1:Y:S08]  /*0fd0*/  LDC R8, c[0x0][0xb20] ;  /* 0x0002c800ff087b82 */ /* 0x000e700000000800 */
[----:B------:R-:W2:Y:S01]  /*0fe0*/  LDC.64 R2, c[0x0][0xb28] ;  /* 0x0002ca00ff027b82 */ /* 0x000ea20000000a00 */
[----:B----4-:R-:W-:-:S04]  /*0ff0*/  IMAD.HI.U32 R13, R11, R5, RZ ;  /* 0x000000050b0d7227 */ /* 0x010fc800078e00ff */
[----:B------:R-:W-:-:S04]  /*1000*/  IMAD.HI.U32 R5, R14, R5, RZ ;  /* 0x000000050e057227 */ /* 0x000fc800078e00ff */
[----:B---3--:R-:W-:-:S05]  /*1010*/  IMAD.HI.U32 R16, R12, R6, RZ ;  /* 0x000000060c107227 */ /* 0x008fca00078e00ff */
[-C--:B------:R-:W-:Y:S01]  /*1020*/  @P2 SHF.R.U32.HI R12, RZ, R7.reuse, R16 ;  /* 0x00000007ff0c2219 */ /* 0x080fe20000011610 */
[----:B------:R-:W-:Y:S01]  /*1030*/  IMAD.HI.U32 R16, R15, R6, RZ ;  /* 0x000000060f107227 */ /* 0x000fe200078e00ff */
[-C--:B-1----:R-:W-:Y:S02]  /*1040*/  @P1 SHF.R.U32.HI R11, RZ, R8.reuse, R13 ;  /* 0x00000008ff0b1219 */ /* 0x082fe4000001160d */
[----:B------:R-:W-:Y:S02]  /*1050*/  SHF.R.U32.HI R5, RZ, R8, R5 ;  /* 0x00000008ff057219 */ /* 0x000fe40000011605 */
[----:B------:R-:W-:Y:S02]  /*1060*/  SHF.R.U32.HI R16, RZ, R7, R16 ;  /* 0x00000007ff107219 */ /* 0x000fe40000011610 */
[----:B------:R-:W-:Y:S01]  /*1070*/  SEL R5, R14, R5, !P1 ;  /* 0x000000050e057207 */ /* 0x000fe20004800000 */
[----:B--2---:R-:W-:Y:S01]  /*1080*/  IMAD.HI.U32 R13, R11, R2, RZ ;  /* 0x000000020b0d7227 */ /* 0x004fe200078e00ff */
[----:B------:R-:W-:-:S03]  /*1090*/  SEL R16, R15, R16, !P2 ;  /* 0x000000100f107207 */ /* 0x000fc60005000000 */
[----:B------:R-:W-:Y:S01]  /*10a0*/  IMAD.HI.U32 R6, R12, R2, RZ ;  /* 0x000000020c067227 */ /* 0x000fe200078e00ff */
[----:B------:R-:W-:-:S04]  /*10b0*/  @P0 SHF.R.U32.HI R11, RZ, R3, R13 ;  /* 0x00000003ff0b0219 */ /* 0x000fc8000001160d */
[----:B------:R-:W-:Y:S01]  /*10c0*/  @P0 SHF.R.U32.HI R12, RZ, R3, R6 ;  /* 0x00000003ff0c0219 */ /* 0x000fe20000011606 */
[----:B------:R-:W-:-:S04]  /*10d0*/  IMAD R11, R11, R10, RZ ;  /* 0x0000000a0b0b7224 */ /* 0x000fc800078e02ff */
[----:B------:R-:W-:Y:S01]  /*10e0*/  IMAD R6, R12, R10, RZ ;  /* 0x0000000a0c067224 */ /* 0x000fe200078e02ff */
[----:B------:R-:W-:-:S04]  /*10f0*/  ISETP.GE.AND P1, PT, R5, R11, PT ;  /* 0x0000000b0500720c */ /* 0x000fc80003f26270 */
[----:B------:R-:W-:Y:S01]  /*1100*/  ISETP.GE.OR P1, PT, R16, R6, P1 ;  /* 0x000000061000720c */ /* 0x000fe20000f26670 */
[----:B------:R-:W-:-:S05]  /*1110*/  IMAD.HI.U32 R6, R5, R2, RZ ;  /* 0x0000000205067227 */ /* 0x000fca00078e00ff */
[----:B------:R-:W-:-:S04]  /*1120*/  SHF.R.U32.HI R6, RZ, R3, R6 ;  /* 0x00000003ff067219 */ /* 0x000fc80000011606 */
[----:B------:R-:W-:-:S03]  /*1130*/  SEL R6, R5, R6, !P0 ;  /* 0x0000000605067207 */ /* 0x000fc60004000000 */
[----:B------:R-:W-:Y:S01]  /*1140*/  @!P1 IMAD.HI.U32 R7, R16, R2, RZ ;  /* 0x0000000210079227 */ /* 0x000fe200078e00ff */
[----:B------:R-:W-:-:S04]  /*1150*/  IADD3 R2, PT, PT, -R6, RZ, RZ ;  /* 0x000000ff06027210 */ /* 0x000fc80007ffe1ff */
[----:B------:R-:W-:Y:S01]  /*1160*/  @!P1 SHF.R.U32.HI R3, RZ, R3, R7 ;  /* 0x00000003ff039219 */ /* 0x000fe20000011607 */
[----:B------:R-:W-:Y:S01]  /*1170*/  IMAD R2, R10, R2, R5 ;  /* 0x000000020a027224 */ /* 0x000fe200078e0205 */
[----:B------:R-:W-:Y:S02]  /*1180*/  IADD3 R7, PT, PT, -R5, RZ, RZ ;  /* 0x000000ff05077210 */ /* 0x000fe40007ffe1ff */
[----:B------:R-:W-:-:S03]  /*1190*/  @!P1 SEL R3, R16, R3, !P0 ;  /* 0x0000000310039207 */ /* 0x000fc60004000000 */
[----:B------:R-:W-:Y:S02]  /*11a0*/  IMAD R7, R4, R7, R14 ;  /* 0x0000000704077224 */ /* 0x000fe400078e020e */
[--C-:B------:R-:W-:Y:S02]  /*11b0*/  @!P1 IMAD.IADD R6, R6, 0x1, -R3.reuse ;  /* 0x0000000106069824 */ /* 0x100fe400078e0a03 */
[----:B------:R-:W-:Y:S01]  /*11c0*/  @!P1 IMAD R3, R2, R12, R3 ;  /* 0x0000000c02039224 */ /* 0x000fe200078e0203 */
[----:B------:R-:W-:Y:S01]  /*11d0*/  IADD3 R2, PT, PT, -R16, RZ, RZ ;  /* 0x000000ff10027210 */ /* 0x000fe20007ffe1ff */
[----:B------:R-:W-:Y:S02]  /*11e0*/  @!P1 IMAD R5, R6, R10, R16 ;  /* 0x0000000a06059224 */ /* 0x000fe400078e0210 */
[----:B------:R-:W-:Y:S02]  /*11f0*/  @!P1 IMAD.MOV.U32 R16, RZ, RZ, R3 ;  /* 0x000000ffff109224 */ /* 0x000fe400078e0003 */
[----:B------:R-:W-:-:S02]  /*1200*/  IMAD R2, R9, R2, R15 ;  /* 0x0000000209027224 */ /* 0x000fc400078e020f */
[----:B------:R-:W-:Y:S02]  /*1210*/  IMAD R14, R5, R4, R7 ;  /* 0x00000004050e7224 */ /* 0x000fe400078e0207 */
[----:B------:R-:W-:Y:S02]  /*1220*/  IMAD R15, R16, R9, R2 ;  /* 0x00000009100f7224 */ /* 0x000fe400078e0202 */
.L_x_15:
[----:B------:R-:W1:Y:S01]  /*1230*/  LDCU UR4, c[0x0][0xb30] ;  /* 0x00016600ff0477ac */ /* 0x000e620008000800 */
[----:B------:R-:W2:Y:S08]  /*1240*/  S2UR UR37, SR_CgaCtaId ;  /* 0x00000000002579c3 */ /* 0x000eb00000008800 */
[----:B------:R-:W3:Y:S01]  /*1250*/  LDC R40, c[0x0][0xb24] ;  /* 0x0002c900ff287b82 */ /* 0x000ee20000000800 */
[----:B-1----:R-:W-:-:S09]  /*1260*/  UISETP.NE.AND UP1, UPT, UR4, 0x1, UPT ;  /* 0x000000010400788c */ /* 0x002fd2000bf25270 */
[----:B--2---:R-:W-:Y:S05]  /*1270*/  BRA.U UP1, `(.L_x_16) ;  /* 0x0000000101407547 */ /* 0x004fea000b800000 */
[----:B------:R-:W1:Y:S08]  /*1280*/  LDC.64 R4, c[0x0][0xb10] ;  /* 0x0002c400ff047b82 */ /* 0x000e700000000a00 */
[----:B------:R-:W2:Y:S08]  /*1290*/  LDC.64 R2, c[0x0][0xb18] ;  /* 0x0002c600ff027b82 */ /* 0x000eb00000000a00 */
[----:B------:R-:W4:Y:S08]  /*12a0*/  LDC R6, c[0x0][0xb20] ;  /* 0x0002c800ff067b82 */ /* 0x000f300000000800 */
[----:B------:R-:W3:Y:S01]  /*12b0*/  LDC R7, c[0x0][0xb0c] ;  /* 0x0002c300ff077b82 */ /* 0x000ee20000000800 */
[----:B-1----:R-:W-:-:S05]  /*12c0*/  IMAD.HI.U32 R4, R15, R4, RZ ;  /* 0x000000040f047227 */ /* 0x002fca00078e00ff */
[----:B------:R-:W-:Y:S01]  /*12d0*/  SHF.R.U32.HI R4, RZ, R5, R4 ;  /* 0x00000005ff047219 */ /* 0x000fe20000011604 */
[----:B--2---:R-:W-:Y:S01]  /*12e0*/  IMAD.HI.U32 R3, R14, R3, RZ ;  /* 0x000000030e037227 */ /* 0x004fe200078e00ff */
[----:B------:R-:W-:-:S04]  /*12f0*/  ISETP.NE.AND P0, PT, R2, 0x1, PT ;  /* 0x000000010200780c */ /* 0x000fc80003f05270 */
[----:B----4-:R-:W-:-:S04]  /*1300*/  SHF.R.U32.HI R3, RZ, R6, R3 ;  /* 0x00000006ff037219 */ /* 0x010fc80000011603 */
[----:B------:R-:W-:Y:S02]  /*1310*/  SEL R3, R14, R3, !P0 ;  /* 0x000000030e037207 */ /* 0x000fe40004000000 */
[----:B---3--:R-:W-:-:S04]  /*1320*/  ISETP.NE.AND P1, PT, R7, 0x1, PT ;  /* 0x000000010700780c */ /* 0x008fc80003f25270 */
[----:B------:R-:W-:-:S05]  /*1330*/  SEL R4, R15, R4, !P1 ;  /* 0x000000040f047207 */ /* 0x000fca0004800000 */
[----:B------:R-:W-:Y:S02]  /*1340*/  IMAD.IADD R5, R3, 0x1, -R4 ;  /* 0x0000000103057824 */ /* 0x000fe400078e0a04 */
[----:B------:R-:W-:Y:S02]  /*1350*/  IMAD.IADD R3, R4, 0x1, -R3 ;  /* 0x0000000104037824 */ /* 0x000fe400078e0a03 */
[----:B------:R-:W-:Y:S02]  /*1360*/  IMAD R15, R5, R7, R15 ;  /* 0x00000007050f7224 */ /* 0x000fe400078e020f */
[----:B------:R-:W-:-:S07]  /*1370*/  IMAD R14, R3, R2, R14 ;  /* 0x00000002030e7224 */ /* 0x000fce00078e020e */
.L_x_16:
[----:B------:R-:W-:Y:S01]  /*1380*/  BAR.SYNC.DEFER_BLOCKING 0x0 ;  /* 0x0000000000007b1d */ /* 0x000fe20000010000 */
[----:B------:R-:W-:Y:S01]  /*1390*/  UISETP.NE.AND UP1, UPT, UR8, 0x2, UPT ;  /* 0x000000020800788c */ /* 0x000fe2000bf25270 */
[----:B------:R-:W-:Y:S02]  /*13a0*/  ISETP.NE.OR P5, PT, R0, 0x2, !P5 ;  /* 0x000000020000780c */ /* 0x000fe40006fa5670 */
[----:B------:R-:W-:-:S06]  /*13b0*/  LOP3.LUT R2, R101, 0x1f, RZ, 0xc0, !PT ;  /* 0x0000001f65027812 */ /* 0x000fcc00078ec0ff */
[----:B------:R-:W-:Y:S05]  /*13c0*/  BRA.U UP1, `(.L_x_17) ;  /* 0x0000001101807547 */ /* 0x000fea000b800000 */
[----:B------:R-:W1:Y:S01]  /*13d0*/  LDCU UR13, c[0x0][0x38c] ;  /* 0x00007180ff0d77ac */ /* 0x000e620008000800 */
[----:B------:R-:W2:Y:S01]  /*13e0*/  LDC R8, c[0x0][0x370] ;  /* 0x0000dc00ff087b82 */ /* 0x000ea20000000800 */
[----:B------:R-:W-:Y:S01]  /*13f0*/  PLOP3.LUT P1, PT, PT, PT, UP2, 0x80, 0x8 ;  /* 0x000000000008781c */ /* 0x000fe20003f2f028 */
[----:B------:R-:W-:Y:S01]  /*1400*/  IMAD.MOV.U32 R17, RZ, RZ, 0x1 ;  /* 0x00000001ff117424 */ /* 0x000fe200078e00ff */
[----:B------:R-:W-:Y:S01]  /*1410*/  ISETP.EQ.OR P4, PT, R2, RZ, P5 ;  /* 0x000000ff0200720c */ /* 0x000fe20002f82670 */
[----:B------:R-:W-:Y:S01]  /*1420*/  IMAD.MOV.U32 R16, RZ, RZ, RZ ;  /* 0x000000ffff107224 */ /* 0x000fe200078e00ff */
[----:B------:R-:W-:Y:S02]  /*1430*/  PLOP3.LUT P1, PT, P1, PT, PT, 0x8, 0x80 ;  /* 0x000000000080781c */ /* 0x000fe40000f2e170 */
[----:B------:R-:W-:Y:S01]  /*1440*/  CS2R R12, SRZ ;  /* 0x00000000000c7805 */ /* 0x000fe2000001ff00 */
[----:B------:R-:W-:Y:S01]  /*1450*/  IMAD.MOV.U32 R11, RZ, RZ, 0x1 ;  /* 0x00000001ff0b7424 */ /* 0x000fe200078e00ff */
[----:B------:R-:W4:Y:S01]  /*1460*/  LDC R0, c[0x0][0x374] ;  /* 0x0000dd00ff007b82 */ /* 0x000f220000000800 */
[----:B------:R-:W2:Y:S01]  /*1470*/  LDCU.64 UR22, c[0x0][0x348] ;  /* 0x00006900ff1677ac */ /* 0x000ea20008000a00 */
[----:B------:R-:W-:Y:S01]  /*1480*/  UMOV UR6, URZ ;  /* 0x000000ff00067c82 */ /* 0x000fe20008000000 */
[----:B-1----:R-:W-:-:S04]  /*1490*/  UIADD3 UR5, UPT, UPT, UR13, 0x1f, URZ ;  /* 0x0000001f0d057890 */ /* 0x002fc8000fffe0ff */
[----:B------:R-:W-:-:S04]  /*14a0*/  USHF.R.S32.HI UR4, URZ, 0x1f, UR5 ;  /* 0x0000001fff047899 */ /* 0x000fc80008011405 */
[----:B------:R-:W-:-:S04]  /*14b0*/  ULEA.HI UR4, UR4, UR5, URZ, 0x5 ;  /* 0x0000000504047291 */ /* 0x000fc8000f8f28ff */
[----:B------:R-:W-:Y:S02]  /*14c0*/  USHF.R.S32.HI UR15, URZ, 0x5, UR4 ;  /* 0x00000005ff0f7899 */ /* 0x000fe40008011404 */
[----:B------:R-:W-:Y:S02]  /*14d0*/  UIADD3 UR4, UPT, UPT, UR13, -0x1, URZ ;  /* 0xffffffff0d047890 */ /* 0x000fe4000fffe0ff */
[----:B------:R-:W-:Y:S02]  /*14e0*/  UISETP.LT.U32.AND UP0, UPT, UR15, 0x5, UPT ;  /* 0x000000050f00788c */ /* 0x000fe4000bf01070 */
[----:B------:R-:W-:Y:S02]  /*14f0*/  UISETP.GE.U32.AND UP1, UPT, UR4, -0x3f, UPT ;  /* 0xffffffc10400788c */ /* 0x000fe4000bf26070 */
[----:B------:R-:W-:Y:S02]  /*1500*/  USEL UR14, UR15, 0x5, UP0 ;  /* 0x000000050f0e7887 */ /* 0x000fe40008000000 */
[----:B------:R-:W-:-:S02]  /*1510*/  UIADD3 UR13, UPT, UPT, UR13, 0x3e, URZ ;  /* 0x0000003e0d0d7890 */ /* 0x000fc4000fffe0ff */
[----:B------:R-:W-:Y:S02]  /*1520*/  UIADD3 UR5, UPT, UPT, UR14, -0x1, URZ ;  /* 0xffffffff0e057890 */ /* 0x000fe4000fffe0ff */
[----:B------:R-:W-:-:S03]  /*1530*/  UIADD3 UR7, UPT, UPT, UR15, -UR14, URZ ;  /* 0x8000000e0f077290 */ /* 0x000fc6000fffe0ff */
[----:B------:R-:W-:-:S04]  /*1540*/  @UP1 UIADD3 UR5, UPT, UPT, UR14, URZ, URZ ;  /* 0x000000ff0e051290 */ /* 0x000fc8000fffe0ff */
[----:B--2---:R-:W-:-:S12]  /*1550*/  UIADD3 UR5, UPT, UPT, UR5, 0x1, URZ ;  /* 0x0000000105057890 */ /* 0x004fd8000fffe0ff */
.L_x_35:
[----:B------:R-:W-:Y:S01]  /*1560*/  UISETP.NE.AND UP0, UPT, UR37, URZ, UPT ;  /* 0x000000ff2500728c */ /* 0x000fe2000bf05270 */
[----:B------:R-:W1:Y:S08]  /*1570*/  S2UR UR37, SR_CgaCtaId ;  /* 0x00000000002579c3 */ /* 0x000e700000008800 */
[----:B------:R-:W-:Y:S05]  /*1580*/  BRA.U UP0, `(.L_x_18) ;  /* 0x0000000100347547 */ /* 0x000fea000b800000 */
[----:B------:R-:W2:Y:S01]  /*1590*/  S2R R2, SR_CgaCtaId ;  /* 0x0000000000027919 */ /* 0x000ea20000008800 */
[----:B------:R-:W-:-:S04]  /*15a0*/  MOV R3, 0x400 ;  /* 0x0000040000037802 */ /* 0x000fc80000000f00 */
[----:B--2---:R-:W-:Y:S02]  /*15b0*/  LEA R2, R2, R3, 0x18 ;  /* 0x0000000302027211 */ /* 0x004fe400078ec0ff */
[----:B------:R-:W-:-:S03]  /*15c0*/  SHF.L.U32 R3, R11, 0x1f, RZ ;  /* 0x0000001f0b037819 */ /* 0x000fc600000006ff */
[----:B------:R-:W-:-:S04]  /*15d0*/  IMAD R2, R12, 0x8, R2 ;  /* 0x000000080c027824 */ /* 0x000fc800078e0202 */
[----:B------:R-:W2:Y:S02]  /*15e0*/  SYNCS.PHASECHK.TRANS64.TRYWAIT P0, [R2+URZ+0x110], R3 ;  /* 0x00011003020075a7 */ /* 0x000ea400080011ff */
[----:B--2---:R-:W-:Y:S05]  /*15f0*/  @!P0 BRA `(.L_x_19) ;  /* 0x00000078000c8947 */ /* 0x004fea0003800000 */
.L_x_132:
[----:B------:R-:W-:Y:S01]  /*1600*/  VIADD R12, R12, 0x1 ;  /* 0x000000010c0c7836 */ /* 0x000fe20000000000 */
[----:B------:R2:W-:Y:S04]  /*1610*/  SYNCS.ARRIVE.TRANS64.A1T0 RZ, [R2+URZ+0x100], RZ ;  /* 0x000100ff02ff79a7 */ /* 0x0005e800081000ff */
[----:B------:R-:W-:-:S04]  /*1620*/  ISETP.NE.AND P0, PT, R12, 0x2, PT ;  /* 0x000000020c00780c */ /* 0x000fc80003f05270 */
[----:B------:R-:W-:Y:S02]  /*1630*/  SEL R12, R12, RZ, P0 ;  /* 0x000000ff0c0c7207 */ /* 0x000fe40000000000 */
[----:B--2---:R-:W-:-:S04]  /*1640*/  SEL R2, RZ, 0x1, P0 ;  /* 0x00000001ff027807 */ /* 0x004fc80000000000 */
[----:B------:R-:W-:-:S07]  /*1650*/  LOP3.LUT R11, R11, R2, RZ, 0x3c, !PT ;  /* 0x000000020b0b7212 */ /* 0x000fce00078e3cff */
.L_x_18:
[----:B------:R-:W-:Y:S01]  /*1660*/  UMOV UR4, 0x400 ;  /* 0x0000040000047882 */ /* 0x000fe20000000000 */
[----:B------:R-:W-:Y:S01]  /*1670*/  SHF.L.U32 R2, R17, 0x1f, RZ ;  /* 0x0000001f11027819 */ /* 0x000fe200000006ff */
[----:B-1----:R-:W-:Y:S01]  /*1680*/  ULEA UR4, UR37, UR4, 0x18 ;  /* 0x0000000425047291 */ /* 0x002fe2000f8ec0ff */
[----:B------:R-:W-:Y:S01]  /*1690*/  R2UR UR35, R15 ;  /* 0x000000000f2372ca */ /* 0x000fe200000e0000 */
[----:B------:R-:W-:Y:S01]  /*16a0*/  UISETP.GE.U32.AND UP0, UPT, UR13, 0x3f, UPT ;  /* 0x0000003f0d00788c */ /* 0x000fe2000bf06070 */
[----:B------:R-:W-:Y:S01]  /*16b0*/  R2UR UR11, R14 ;  /* 0x000000000e0b72ca */ /* 0x000fe200000e0000 */
[----:B------:R-:W-:Y:S01]  /*16c0*/  ULEA UR8, UR6, UR4, 0x3 ;  /* 0x0000000406087291 */ /* 0x000fe2000f8e18ff */
[----:B------:R-:W-:-:S08]  /*16d0*/  UMOV UR24, URZ ;  /* 0x000000ff00187c82 */ /* 0x000fd00008000000 */
[----:B------:R1:W2:Y:S01]  /*16e0*/  SYNCS.PHASECHK.TRANS64.TRYWAIT P0, [UR8+0x28], R2 ;  /* 0x00002802ff0075a7 */ /* 0x0002a20008001108 */
[----:B------:R-:W-:Y:S02]  /*16f0*/  USHF.L.U32 UR35, UR35, 0x6, URZ ;  /* 0x0000000623237899 */ /* 0x000fe400080006ff */
[----:B------:R-:W-:Y:S01]  /*1700*/  USHF.L.U32 UR11, UR11, 0x8, URZ ;  /* 0x000000080b0b7899 */ /* 0x000fe200080006ff */
[----:B------:R-:W-:Y:S11]  /*1710*/  BRA.U !UP0, `(.L_x_20) ;  /* 0x0000000108a87547 */ /* 0x000ff6000b800000 */
[----:B------:R-:W-:Y:S01]  /*1720*/  UMOV UR16, URZ ;  /* 0x000000ff00107c82 */ /* 0x000fe20008000000 */
[----:B------:R-:W-:-:S05]  /*1730*/  UMOV UR17, UR6 ;  /* 0x0000000600117c82 */ /* 0x000fca0008000000 */
.L_x_25:
[----:B-1----:R-:W-:Y:S01]  /*1740*/  ULEA UR33, UR17, UR4, 0x3 ;  /* 0x0000000411217291 */ /* 0x002fe2000f8e18ff */
[----:B--2---:R-:W-:Y:S01]  /*1750*/  @!P5 MOV R3, 0x5000 ;  /* 0x000050000003d802 */ /* 0x004fe20000000f00 */
[----:B--2---:R-:W-:Y:S10]  /*1760*/  @P0 BRA `(.L_x_21) ;  /* 0x00000000000c0947 */ /* 0x004ff40003800000 */
[----:B------:R-:W-:-:S04]  /*1770*/  SHF.L.U32 R4, R17, 0x1f, RZ ;  /* 0x0000001f11047819 */ /* 0x000fc800000006ff */
[----:B------:R-:W2:Y:S02]  /*1780*/  SYNCS.PHASECHK.TRANS64.TRYWAIT P0, [UR33+0x28], R4 ;  /* 0x00002804ff0075a7 */ /* 0x000ea40008001121 */
[----:B--2---:R-:W-:Y:S05]  /*1790*/  @!P0 BRA `(.L_x_22) ;  /* 0x0000007400b88947 */ /* 0x004fea0003800000 */
.L_x_21:
[----:B------:R2:W-:Y:S01]  /*17a0*/  @!P5 SYNCS.ARRIVE.TRANS64 RZ, [UR33], R3 ;  /* 0x00000003ffffd9a7 */ /* 0x0005e20008000021 */
[----:B------:R-:W-:Y:S04]  /*17b0*/  BSSY.RECONVERGENT B0, `(.L_x_23) ;  /* 0x0000003000007945 */ /* 0x000fe80003800200 */
[----:B------:R-:W-:Y:S05]  /*17c0*/  @P4 BRA `(.L_x_24) ;  /* 0x0000000000044947 */ /* 0x000fea0003800000 */
[----:B------:R-:W-:Y:S05]  /*17d0*/  BPT.TRAP 0x1 ;  /* 0x000000040000795c */ /* 0x000fea0000300000 */
.L_x_24:
[----:B------:R-:W-:Y:S05]  /*17e0*/  BSYNC.RECONVERGENT B0 ;  /* 0x0000000000007941 */ /* 0x000fea0003800200 */
.L_x_23:
[----:B------:R-:W-:Y:S02]  /*17f0*/  UIADD3 UR6, UPT, UPT, UR17, 0x1, URZ ;  /* 0x0000000111067890 */ /* 0x000fe4000fffe0ff */
[----:B------:R-:W-:Y:S02]  /*1800*/  ULEA UR32, UR17, UR4, 0xc ;  /* 0x0000000411207291 */ /* 0x000fe4000f8e60ff */
[----:B------:R-:W-:Y:S02]  /*1810*/  UISETP.NE.AND UP0, UPT, UR6, 0x5, UPT ;  /* 0x000000050600788c */ /* 0x000fe4000bf05270 */
[----:B------:R-:W-:Y:S02]  /*1820*/  UIADD3 UR26, UP1, UPT, UR22, 0x80, URZ ;  /* 0x00000080161a7890 */ /* 0x000fe4000ff3e0ff */
[----:B------:R-:W-:Y:S02]  /*1830*/  USEL UR9, URZ, 0x1, UP0 ;  /* 0x00000001ff097887 */ /* 0x000fe40008000000 */
[----:B------:R-:W-:-:S02]  /*1840*/  USEL UR6, UR6, URZ, UP0 ;  /* 0x000000ff06067287 */ /* 0x000fc40008000000 */
[----:B------:R-:W-:Y:S02]  /*1850*/  UIADD3 UR20, UP0, UPT, UR22, 0x180, URZ ;  /* 0x0000018016147890 */ /* 0x000fe4000ff1e0ff */
[----:B------:R-:W-:Y:S01]  /*1860*/  ULEA UR8, UR6, UR4, 0x3 ;  /* 0x0000000406087291 */ /* 0x000fe2000f8e18ff */
[----:B------:R-:W-:Y:S01]  /*1870*/  LOP3.LUT R17, R17, UR9, RZ, 0x3c, !PT ;  /* 0x0000000911117c12 */ /* 0x000fe2000f8e3cff */
[----:B------:R-:W-:Y:S02]  /*1880*/  USHF.L.U32 UR34, UR16, 0x5, URZ ;  /* 0x0000000510227899 */ /* 0x000fe400080006ff */
[----:B------:R-:W-:Y:S01]  /*1890*/  UIADD3.X UR27, UPT, UPT, URZ, UR23, URZ, UP1, !UPT ;  /* 0x00000017ff1b7290 */ /* 0x000fe20008ffe4ff */
[----:B-1----:R-:W-:Y:S01]  /*18a0*/  SHF.L.U32 R2, R17, 0x1f, RZ ;  /* 0x0000001f11027819 */ /* 0x002fe200000006ff */
[----:B------:R-:W-:Y:S02]  /*18b0*/  UIADD3 UR32, UPT, UPT, UR32, 0x8800, URZ ;  /* 0x0000880020207890 */ /* 0x000fe4000fffe0ff */
[----:B------:R-:W-:Y:S01]  /*18c0*/  UIADD3.X UR21, UPT, UPT, URZ, UR23, URZ, UP0, !UPT ;  /* 0x00000017ff157290 */ /* 0x000fe200087fe4ff */
[----:B------:R1:W1:Y:S01]  /*18d0*/  SYNCS.PHASECHK.TRANS64.TRYWAIT P0, [UR8+0x28], R2 ;  /* 0x00002802ff0075a7 */ /* 0x0002620008001108 */
[----:B------:R-:W-:Y:S01]  /*18e0*/  ULEA UR8, UR17, UR4, 0xe ;  /* 0x0000000411087291 */ /* 0x000fe2000f8e70ff */
[----:B------:R-:W-:Y:S01]  /*18f0*/  UMOV UR18, 0x0 ;  /* 0x0000000000127882 */ /* 0x000fe20000000000 */
[----:B------:R-:W-:-:S02]  /*1900*/  UMOV UR19, 0x10000000 ;  /* 0x1000000000137882 */ /* 0x000fc40000000000 */
[----:B------:R-:W-:Y:S01]  /*1910*/  UIADD3 UR8, UPT, UPT, UR8, 0xd800, URZ ;  /* 0x0000d80008087890 */ /* 0x000fe2000fffe0ff */
[----:B------:R1:W-:Y:S01]  /*1920*/  UTMALDG.3D [UR32], [UR26], desc[UR18] ;  /* 0x000012201a0075b4 */ /* 0x0003e20008011000 */
[----:B------:R-:W-:Y:S01]  /*1930*/  UMOV UR12, UR36 ;  /* 0x00000024000c7c82 */ /* 0x000fe20008000000 */
[----:B------:R-:W-:Y:S01]  /*1940*/  UMOV UR9, UR33 ;  /* 0x0000002100097c82 */ /* 0x000fe20008000000 */
[----:B------:R-:W-:Y:S01]  /*1950*/  UMOV UR10, UR34 ;  /* 0x00000022000a7c82 */ /* 0x000fe20008000000 */
[----:B------:R-:W-:Y:S01]  /*1960*/  UIADD3 UR16, UPT, UPT, UR16, 0x1, URZ ;  /* 0x0000000110107890 */ /* 0x000fe2000fffe0ff */
[----:B------:R-:W-:Y:S01]  /*1970*/  UMOV UR24, UR5 ;  /* 0x0000000500187c82 */ /* 0x000fe20008000000 */
[----:B------:R-:W-:Y:S02]  /*1980*/  UMOV UR17, UR6 ;  /* 0x0000000600117c82 */ /* 0x000fe40008000000 */
[----:B------:R1:W-:Y:S01]  /*1990*/  UTMALDG.3D [UR8], [UR20], desc[UR18] ;  /* 0x00001208140075b4 */ /* 0x0003e20008011000 */
[----:B------:R-:W-:-:S09]  /*19a0*/  UISETP.NE.AND UP0, UPT, UR16, UR5, UPT ;  /* 0x000000051000728c */ /* 0x000fd2000bf05270 */
[----:B------:R-:W-:Y:S05]  /*19b0*/  BRA.U UP0, `(.L_x_25) ;  /* 0xfffffffd00607547 */ /* 0x000fea000b83ffff */
.L_x_20:
[----:B-1----:R-:W-:Y:S01]  /*19c0*/  ULEA UR8, UR6, UR4, 0x3 ;  /* 0x0000000406087291 */ /* 0x002fe2000f8e18ff */
[----:B------:R-:W-:Y:S01]  /*19d0*/  SHF.L.U32 R2, R17, 0x1f, RZ ;  /* 0x0000001f11027819 */ /* 0x000fe200000006ff */
[----:B------:R-:W-:Y:S01]  /*19e0*/  @!P1 SYNCS.ARRIVE.TRANS64.A1T0 RZ, [UR4+0x98], RZ ;  /* 0x000098ffffff99a7 */ /* 0x000fe20008100004 */
[----:B------:R-:W-:-:S06]  /*19f0*/  UISETP.GT.AND UP0, UPT, UR15, UR14, UPT ;  /* 0x0000000e0f00728c */ /* 0x000fcc000bf04270 */
[----:B--2---:R1:W2:Y:S03]  /*1a00*/  SYNCS.PHASECHK.TRANS64.TRYWAIT P0, [UR8+0x28], R2 ;  /* 0x00002802ff0075a7 */ /* 0x0042a60008001108 */
[----:B------:R-:W-:Y:S05]  /*1a10*/  BRA.U !UP0, `(.L_x_26) ;  /* 0x0000000108ac7547 */ /* 0x000fea000b800000 */
[----:B------:R-:W-:Y:S01]  /*1a20*/  UIADD3 UR21, UPT, UPT, UR7, UR24, URZ ;  /* 0x0000001807157290 */ /* 0x000fe2000fffe0ff */
[----:B------:R-:W-:-:S11]  /*1a30*/  UMOV UR25, UR6 ;  /* 0x0000000600197c82 */ /* 0x000fd60008000000 */
.L_x_31:
[----:B-1----:R-:W-:Y:S01]  /*1a40*/  ULEA UR17, UR25, UR4, 0x3 ;  /* 0x0000000419117291 */ /* 0x002fe2000f8e18ff */
[----:B--2---:R-:W-:Y:S01]  /*1a50*/  @!P5 MOV R3, 0x5000 ;  /* 0x000050000003d802 */ /* 0x004fe20000000f00 */
[----:B--2---:R-:W-:Y:S10]  /*1a60*/  @P0 BRA `(.L_x_27) ;  /* 0x00000000000c0947 */ /* 0x004ff40003800000 */
[----:B------:R-:W-:-:S04]  /*1a70*/  SHF.L.U32 R4, R17, 0x1f, RZ ;  /* 0x0000001f11047819 */ /* 0x000fc800000006ff */
[----:B------:R-:W2:Y:S02]  /*1a80*/  SYNCS.PHASECHK.TRANS64.TRYWAIT P0, [UR17+0x28], R4 ;  /* 0x00002804ff0075a7 */ /* 0x000ea40008001111 */
[----:B--2---:R-:W-:Y:S05]  /*1a90*/  @!P0 BRA `(.L_x_28) ;  /* 0x0000007400108947 */ /* 0x004fea0003800000 */
.L_x_27:
[----:B------:R2:W-:Y:S01]  /*1aa0*/  @!P5 SYNCS.ARRIVE.TRANS64 RZ, [UR17], R3 ;  /* 0x00000003ffffd9a7 */ /* 0x0005e20008000011 */
[----:B------:R-:W-:Y:S04]  /*1ab0*/  BSSY.RECONVERGENT B0, `(.L_x_29) ;  /* 0x0000003000007945 */ /* 0x000fe80003800200 */
[----:B------:R-:W-:Y:S05]  /*1ac0*/  @P4 BRA `(.L_x_30) ;  /* 0x0000000000044947 */ /* 0x000fea0003800000 */
[----:B------:R-:W-:Y:S05]  /*1ad0*/  BPT.TRAP 0x1 ;  /* 0x000000040000795c */ /* 0x000fea0000300000 */
.L_x_30:
[----:B------:R-:W-:Y:S05]  /*1ae0*/  BSYNC.RECONVERGENT B0 ;  /* 0x0000000000007941 */ /* 0x000fea0003800200 */
.L_x_29:
        /* <DEDUP_REMOVED lines=10> */
[----:B------:R-:W-:Y:S01]  /*1b90*/  UIADD3 UR16, UPT, UPT, UR16, 0x8800, URZ ;  /* 0x0000880010107890 */ /* 0x000fe2000fffe0ff */
[----:B-1----:R-:W-:Y:S01]  /*1ba0*/  SHF.L.U32 R2, R17, 0x1f, RZ ;  /* 0x0000001f11027819 */ /* 0x002fe200000006ff */
[----:B------:R-:W-:Y:S02]  /*1bb0*/  UIADD3.X UR31, UPT, UPT, URZ, UR23, URZ, UP1, !UPT ;  /* 0x00000017ff1f7290 */ /* 0x000fe40008ffe4ff */
[----:B------:R-:W-:Y:S01]  /*1bc0*/  UIADD3.X UR29, UPT, UPT, URZ, UR23, URZ, UP0, !UPT ;  /* 0x00000017ff1d7290 */ /* 0x000fe200087fe4ff */
[----:B------:R1:W1:Y:S01]  /*1bd0*/  SYNCS.PHASECHK.TRANS64.TRYWAIT P0, [UR8+0x28], R2 ;  /* 0x00002802ff0075a7 */ /* 0x0002620008001108 */
[----:B------:R-:W-:Y:S01]  /*1be0*/  ULEA UR8, UR25, UR4, 0xe ;  /* 0x0000000419087291 */ /* 0x000fe2000f8e70ff */
[----:B------:R-:W-:Y:S01]  /*1bf0*/  UMOV UR26, 0x0 ;  /* 0x00000000001a7882 */ /* 0x000fe20000000000 */
[----:B------:R-:W-:-:S02]  /*1c00*/  UMOV UR27, 0x10000000 ;  /* 0x10000000001b7882 */ /* 0x000fc40000000000 */
[----:B------:R-:W-:Y:S01]  /*1c10*/  UIADD3 UR8, UPT, UPT, UR8, 0xd800, URZ ;  /* 0x0000d80008087890 */ /* 0x000fe2000fffe0ff */
[----:B------:R-:W-:Y:S01]  /*1c20*/  UMOV UR19, UR35 ;  /* 0x0000002300137c82 */ /* 0x000fe20008000000 */
[----:B------:R-:W-:Y:S01]  /*1c30*/  UMOV UR20, UR36 ;  /* 0x0000002400147c82 */ /* 0x000fe20008000000 */
[----:B------:R-:W-:Y:S01]  /*1c40*/  UMOV UR12, UR36 ;  /* 0x00000024000c7c82 */ /* 0x000fe20008000000 */
[----:B------:R-:W-:Y:S01]  /*1c50*/  UMOV UR9, UR17 ;  /* 0x0000001100097c82 */ /* 0x000fe20008000000 */
[----:B------:R-:W-:Y:S01]  /*1c60*/  UMOV UR10, UR18 ;  /* 0x00000012000a7c82 */ /* 0x000fe20008000000 */
[----:B------:R1:W-:Y:S01]  /*1c70*/  UTMALDG.3D [UR16], [UR30], desc[UR26] ;  /* 0x00001a101e0075b4 */ /* 0x0003e20008011000 */
[----:B------:R-:W-:Y:S01]  /*1c80*/  UIADD3 UR24, UPT, UPT, UR24, 0x1, URZ ;  /* 0x0000000118187890 */ /* 0x000fe2000fffe0ff */
[----:B------:R-:W-:-:S03]  /*1c90*/  UMOV UR25, UR6 ;  /* 0x0000000600197c82 */ /* 0x000fc60008000000 */
[----:B------:R-:W-:Y:S01]  /*1ca0*/  UISETP.NE.AND UP0, UPT, UR24, UR21, UPT ;  /* 0x000000151800728c */ /* 0x000fe2000bf05270 */
[----:B------:R1:W-:Y:S08]  /*1cb0*/  UTMALDG.3D [UR8], [UR28], desc[UR26] ;  /* 0x00001a081c0075b4 */ /* 0x0003f00008011000 */
[----:B------:R-:W-:Y:S05]  /*1cc0*/  BRA.U UP0, `(.L_x_31) ;  /* 0xfffffffd005c7547 */ /* 0x000fea000b83ffff */
.L_x_26:
[C---:B-1----:R-:W-:Y:S01]  /*1cd0*/  LEA R2, R16.reuse, UR4, 0x3 ;  /* 0x0000000410027c11 */ /* 0x042fe2000f8e18ff */
[----:B------:R-:W-:Y:S01]  /*1ce0*/  NOP ;  /* 0x0000000000007918 */ /* 0x000fe20000000000 */
[----:B--2---:R-:W-:Y:S02]  /*1cf0*/  SHF.L.U32 R3, R13, 0x1f, RZ ;  /* 0x0000001f0d037819 */ /* 0x004fe400000006ff */
[----:B------:R-:W-:Y:S02]  /*1d00*/  LEA R4, R16, UR4, 0x4 ;  /* 0x0000000410047c11 */ /* 0x000fe4000f8e20ff */
[----:B------:R-:W1:Y:S02]  /*1d10*/  SYNCS.PHASECHK.TRANS64.TRYWAIT P0, [R2+URZ+0xa0], R3 ;  /* 0x0000a003020075a7 */ /* 0x000e6400080011ff */
[----:B-1----:R-:W-:Y:S05]  /*1d20*/  @!P0 BRA `(.L_x_32) ;  /* 0x0000007000848947 */ /* 0x002fea0003800000 */
.L_x_135:
[----:B------:R-:W2:Y:S01]  /*1d30*/  LDS.128 R4, [R4+0x130] ;  /* 0x0001300004047984 */ /* 0x000ea20000000c00 */
[----:B---3--:R-:W-:Y:S01]  /*1d40*/  ISETP.GE.AND P0, PT, R40, 0x1, PT ;  /* 0x000000012800780c */ /* 0x008fe20003f06270 */
[----:B-1----:R-:W-:Y:S01]  /*1d50*/  VIADD R2, R2, 0xb0 ;  /* 0x000000b002027836 */ /* 0x002fe20000000000 */
[----:B------:R-:W-:Y:S01]  /*1d60*/  @!PT LDS RZ, [RZ] ;  /* 0x00000000fffff984 */ /* 0x000fe20000000800 */
[----:B------:R-:W-:Y:S01]  /*1d70*/  @!PT LDS RZ, [RZ] ;  /* 0x00000000fffff984 */ /* 0x000fe20000000800 */
[----:B------:R-:W-:Y:S01]  /*1d80*/  @!PT LDS RZ, [RZ] ;  /* 0x00000000fffff984 */ /* 0x000fe20000000800 */
[----:B------:R-:W-:Y:S01]  /*1d90*/  @!PT LDS RZ, [RZ] ;  /* 0x00000000fffff984 */ /* 0x000fe20000000800 */
[----:B------:R1:W-:Y:S06]  /*1da0*/  MEMBAR.ALL.CTA ;  /* 0x0000000000007992 */ /* 0x0003ec0000008000 */
[----:B-1----:R-:W1:Y:S01]  /*1db0*/  FENCE.VIEW.ASYNC.S ;  /* 0x00000000000073c6 */ /* 0x002e620000000000 */
[----:B------:R-:W-:-:S04]  /*1dc0*/  PRMT R2, RZ, 0x654, R2 ;  /* 0x00000654ff027816 */ /* 0x000fc80000000002 */
[----:B-1----:R1:W-:Y:S01]  /*1dd0*/  SYNCS.ARRIVE.TRANS64.RED.A1T0 RZ, [R2+URZ], RZ ;  /* 0x000000ff02ff79a7 */ /* 0x0023e200081004ff */
[----:B--2---:R-:W-:-:S13]  /*1de0*/  LOP3.LUT P2, RZ, R6, 0x1, RZ, 0xc0, !PT ;  /* 0x0000000106ff7812 */ /* 0x004fda000784c0ff */
[----:B------:R-:W-:Y:S01]  /*1df0*/  @P2 SHF.R.U32.HI R3, RZ, 0x10, R5 ;  /* 0x00000010ff032819 */ /* 0x000fe20000011605 */
[----:B------:R-:W-:Y:S01]  /*1e00*/  VOTEU.ANY UP0, P2 ;  /* 0x0000000000ff7886 */ /* 0x000fe20001000100 */
[----:B------:R-:W-:Y:S02]  /*1e10*/  @P2 MOV R10, R4 ;  /* 0x00000004000a2202 */ /* 0x000fe40000000f00 */
[----:B------:R-:W-:Y:S02]  /*1e20*/  @P2 R2UR.BROADCAST UR8, R3 ;  /* 0x00000000030822ca */ /* 0x000fe400008e0000 */
[----:B------:R-:W-:-:S11]  /*1e30*/  @P2 LOP3.LUT R9, R5, 0xffff, RZ, 0xc0, !PT ;  /* 0x0000ffff05092812 */ /* 0x000fd600078ec0ff */
[----:B------:R-:W-:Y:S01]  /*1e40*/  @UP0 UMOV UR36, UR8 ;  /* 0x0000000800240c82 */ /* 0x000fe20008000000 */
[----:B-1----:R-:W-:Y:S05]  /*1e50*/  @!P0 BRA `(.L_x_33) ;  /* 0x0000000000b88947 */ /* 0x002fea0003800000 */
[----:B------:R-:W4:Y:S01]  /*1e60*/  LDC.64 R4, c[0x0][0xb18] ;  /* 0x0002c600ff047b82 */ /* 0x000f220000000a00 */
[----:B------:R-:W-:-:S07]  /*1e70*/  ISETP.NE.AND P3, PT, R40, 0x1, PT ;  /* 0x000000012800780c */ /* 0x000fce0003f65270 */
[----:B------:R-:W1:Y:S08]  /*1e80*/  LDC.64 R6, c[0x0][0xb10] ;  /* 0x0002c400ff067b82 */ /* 0x000e700000000a00 */
[----:B------:R-:W2:Y:S08]  /*1e90*/  LDC R14, c[0x0][0xb20] ;  /* 0x0002c800ff0e7b82 */ /* 0x000eb00000000800 */
[----:B------:R-:W3:Y:S01]  /*1ea0*/  LDC R15, c[0x0][0xb0c] ;  /* 0x0002c300ff0f7b82 */ /* 0x000ee20000000800 */
[----:B----4-:R-:W-:Y:S01]  /*1eb0*/  IMAD.HI.U32 R19, R0, R5, RZ ;  /* 0x0000000500137227 */ /* 0x010fe200078e00ff */
[----:B------:R-:W-:-:S03]  /*1ec0*/  ISETP.NE.AND P0, PT, R4, 0x1, PT ;  /* 0x000000010400780c */ /* 0x000fc60003f05270 */
[----:B------:R-:W-:-:S03]  /*1ed0*/  IMAD.HI.U32 R5, R9, R5, RZ ;  /* 0x0000000509057227 */ /* 0x000fc600078e00ff */
[----:B------:R-:W4:Y:S01]  /*1ee0*/  LDC.64 R2, c[0x0][0xb28] ;  /* 0x0002ca00ff027b82 */ /* 0x000f220000000a00 */
[----:B-1----:R-:W-:-:S04]  /*1ef0*/  IMAD.HI.U32 R20, R8, R6, RZ ;  /* 0x0000000608147227 */ /* 0x002fc800078e00ff */
[----:B------:R-:W-:Y:S01]  /*1f00*/  IMAD.HI.U32 R21, R10, R6, RZ ;  /* 0x000000060a157227 */ /* 0x000fe200078e00ff */
[----:B------:R-:W-:Y:S02]  /*1f10*/  SHF.R.U32.HI R20, RZ, R7, R20 ;  /* 0x00000007ff147219 */ /* 0x000fe40000011614 */
[-C--:B--2---:R-:W-:Y:S02]  /*1f20*/  SHF.R.U32.HI R19, RZ, R14.reuse, R19 ;  /* 0x0000000eff137219 */ /* 0x084fe40000011613 */
[----:B------:R-:W-:Y:S02]  /*1f30*/  SHF.R.U32.HI R5, RZ, R14, R5 ;  /* 0x0000000eff057219 */ /* 0x000fe40000011605 */
[----:B------:R-:W-:Y:S02]  /*1f40*/  SEL R19, R0, R19, !P0 ;  /* 0x0000001300137207 */ /* 0x000fe40004000000 */
[----:B------:R-:W-:Y:S02]  /*1f50*/  SHF.R.U32.HI R21, RZ, R7, R21 ;  /* 0x00000007ff157219 */ /* 0x000fe40000011615 */
[----:B---3--:R-:W-:-:S02]  /*1f60*/  ISETP.NE.AND P1, PT, R15, 0x1, PT ;  /* 0x000000010f00780c */ /* 0x008fc40003f25270 */
[----:B------:R-:W-:Y:S02]  /*1f70*/  SEL R5, R9, R5, !P0 ;  /* 0x0000000509057207 */ /* 0x000fe40004000000 */
[----:B------:R-:W-:Y:S02]  /*1f80*/  SEL R20, R8, R20, !P1 ;  /* 0x0000001408147207 */ /* 0x000fe40004800000 */
[----:B------:R-:W-:Y:S01]  /*1f90*/  SEL R21, R10, R21, !P1 ;  /* 0x000000150a157207 */ /* 0x000fe20004800000 */
[----:B----4-:R-:W-:-:S04]  /*1fa0*/  IMAD.HI.U32 R18, R19, R2, RZ ;  /* 0x0000000213127227 */ /* 0x010fc800078e00ff */
        /* <DEDUP_REMOVED lines=10> */
[----:B------:R-:W-:-:S04]  /*2050*/  @!P0 IMAD.HI.U32 R7, R21, R2, RZ ;  /* 0x0000000215078227 */ /* 0x000fc800078e00ff */
[----:B------:R-:W-:Y:S01]  /*2060*/  IMAD.MOV R2, RZ, RZ, -R6 ;  /* 0x000000ffff027224 */ /* 0x000fe200078e0a06 */
[----:B------:R-:W-:Y:S02]  /*2070*/  @!P0 SHF.R.U32.HI R3, RZ, R3, R7 ;  /* 0x00000003ff038219 */ /* 0x000fe40000011607 */
[----:B------:R-:W-:Y:S01]  /*2080*/  IADD3 R7, PT, PT, -R5, RZ, RZ ;  /* 0x000000ff05077210 */ /* 0x000fe20007ffe1ff */
[----:B------:R-:W-:Y:S01]  /*2090*/  IMAD R2, R40, R2, R5 ;  /* 0x0000000228027224 */ /* 0x000fe200078e0205 */
        /* <DEDUP_REMOVED lines=10> */
.L_x_33:
[----:B------:R-:W1:Y:S02]  /*2140*/  LDCU UR8, c[0x0][0xb30] ;  /* 0x00016600ff0877ac */ /* 0x000e640008000800 */
[----:B-1----:R-:W-:-:S09]  /*2150*/  UISETP.NE.AND UP0, UPT, UR8, 0x1, UPT ;  /* 0x000000010800788c */ /* 0x002fd2000bf05270 */
[----:B------:R-:W-:Y:S05]  /*2160*/  BRA.U UP0, `(.L_x_34) ;  /* 0x0000000100407547 */ /* 0x000fea000b800000 */
[----:B------:R-:W1:Y:S08]  /*2170*/  LDC.64 R4, c[0x0][0xb10] ;  /* 0x0002c400ff047b82 */ /* 0x000e700000000a00 */
[----:B------:R-:W2:Y:S08]  /*2180*/  LDC.64 R2, c[0x0][0xb18] ;  /* 0x0002c600ff027b82 */ /* 0x000eb00000000a00 */
[----:B------:R-:W3:Y:S08]  /*2190*/  LDC R6, c[0x0][0xb20] ;  /* 0x0002c800ff067b82 */ /* 0x000ef00000000800 */
[----:B------:R-:W4:Y:S01]  /*21a0*/  LDC R7, c[0x0][0xb0c] ;  /* 0x0002c300ff077b82 */ /* 0x000f220000000800 */
[----:B-1----:R-:W-:-:S05]  /*21b0*/  IMAD.HI.U32 R4, R10, R4, RZ ;  /* 0x000000040a047227 */ /* 0x002fca00078e00ff */
[----:B------:R-:W-:Y:S01]  /*21c0*/  SHF.R.U32.HI R4, RZ, R5, R4 ;  /* 0x00000005ff047219 */ /* 0x000fe20000011604 */
[----:B--2---:R-:W-:Y:S01]  /*21d0*/  IMAD.HI.U32 R3, R9, R3, RZ ;  /* 0x0000000309037227 */ /* 0x004fe200078e00ff */
[----:B------:R-:W-:-:S04]  /*21e0*/  ISETP.NE.AND P0, PT, R2, 0x1, PT ;  /* 0x000000010200780c */ /* 0x000fc80003f05270 */
[----:B---3--:R-:W-:-:S04]  /*21f0*/  SHF.R.U32.HI R3, RZ, R6, R3 ;  /* 0x00000006ff037219 */ /* 0x008fc80000011603 */
[----:B------:R-:W-:Y:S02]  /*2200*/  SEL R3, R9, R3, !P0 ;  /* 0x0000000309037207 */ /* 0x000fe40004000000 */
[----:B----4-:R-:W-:-:S04]  /*2210*/  ISETP.NE.AND P1, PT, R7, 0x1, PT ;  /* 0x000000010700780c */ /* 0x010fc80003f25270 */
[----:B------:R-:W-:-:S05]  /*2220*/  SEL R4, R10, R4, !P1 ;  /* 0x000000040a047207 */ /* 0x000fca0004800000 */
[----:B------:R-:W-:Y:S02]  /*2230*/  IMAD.IADD R5, R3, 0x1, -R4 ;  /* 0x0000000103057824 */ /* 0x000fe400078e0a04 */
[----:B------:R-:W-:Y:S02]  /*2240*/  IMAD.IADD R3, R4, 0x1, -R3 ;  /* 0x0000000104037824 */ /* 0x000fe400078e0a03 */
[----:B------:R-:W-:Y:S02]  /*2250*/  IMAD R10, R5, R7, R10 ;  /* 0x00000007050a7224 */ /* 0x000fe400078e020a */
[----:B------:R-:W-:-:S07]  /*2260*/  IMAD R9, R3, R2, R9 ;  /* 0x0000000203097224 */ /* 0x000fce00078e0209 */
.L_x_34:
[----:B------:R-:W-:Y:S01]  /*2270*/  VIADD R16, R16, 0x1 ;  /* 0x0000000110107836 */ /* 0x000fe20000000000 */
[----:B------:R-:W-:Y:S01]  /*2280*/  PLOP3.LUT P1, PT, PT, PT, PT, 0x80, 0x8 ;  /* 0x000000000008781c */ /* 0x000fe20003f2f070 */
[----:B------:R-:W-:Y:S02]  /*2290*/  IMAD.IADD R15, R10, 0x1, R87 ;  /* 0x000000010a0f7824 */ /* 0x000fe400078e0257 */
[----:B------:R-:W-:Y:S01]  /*22a0*/  IMAD.IADD R14, R9, 0x1, R86 ;  /* 0x00000001090e7824 */ /* 0x000fe200078e0256 */
[----:B------:R-:W-:-:S04]  /*22b0*/  ISETP.NE.AND P0, PT, R16, 0x2, PT ;  /* 0x000000021000780c */ /* 0x000fc80003f05270 */
[----:B------:R-:W-:Y:S02]  /*22c0*/  SEL R2, RZ, 0x1, P0 ;  /* 0x00000001ff027807 */ /* 0x000fe40000000000 */
[----:B------:R-:W-:Y:S02]  /*22d0*/  SEL R16, R16, RZ, P0 ;  /* 0x000000ff10107207 */ /* 0x000fe40000000000 */
[----:B------:R-:W-:Y:S01]  /*22e0*/  LOP3.LUT R13, R13, R2, RZ, 0x3c, !PT ;  /* 0x000000020d0d7212 */ /* 0x000fe200078e3cff */
[----:B------:R-:W-:Y:S06]  /*22f0*/  @P2 BRA `(.L_x_35) ;  /* 0xfffffff000982947 */ /* 0x000fec000383ffff */
[----:B------:R-:W-:Y:S01]  /*2300*/  UIADD3 UR4, UPT, UPT, UR4, 0x28, URZ ;  /* 0x0000002804047890 */ /* 0x000fe2000fffe0ff */
[----:B------:R-:W-:-:S03]  /*2310*/  SHF.L.U32 R2, R17, 0x1f, RZ ;  /* 0x0000001f11027819 */ /* 0x000fc600000006ff */
[----:B------:R-:W-:-:S09]  /*2320*/  ULEA UR5, UR6, UR4, 0x3 ;  /* 0x0000000406057291 */ /* 0x000fd2000f8e18ff */
[----:B------:R-:W1:Y:S02]  /*2330*/  SYNCS.PHASECHK.TRANS64.TRYWAIT P0, [UR5], R2 ;  /* 0x00000002ff0075a7 */ /* 0x000e640008001105 */
[----:B-1----:R-:W-:Y:S05]  /*2340*/  @!P0 BRA `(.L_x_36) ;  /* 0x0000006c00108947 */ /* 0x002fea0003800000 */
.L_x_137:
[----:B------:R-:W-:-:S04]  /*2350*/  UIADD3 UR6, UPT, UPT, UR6, 0x1, URZ ;  /* 0x0000000106067890 */ /* 0x000fc8000fffe0ff */
[----:B------:R-:W-:-:S04]  /*2360*/  UISETP.NE.AND UP0, UPT, UR6, 0x5, UPT ;  /* 0x000000050600788c */ /* 0x000fc8000bf05270 */
[----:B------:R-:W-:Y:S02]  /*2370*/  USEL UR7, URZ, 0x1, UP0 ;  /* 0x00000001ff077887 */ /* 0x000fe40008000000 */
[----:B------:R-:W-:-:S04]  /*2380*/  USEL UR6, UR6, URZ, UP0 ;  /* 0x000000ff06067287 */ /* 0x000fc80008000000 */
[----:B------:R-:W-:Y:S01]  /*2390*/  ULEA UR5, UR6, UR4, 0x3 ;  /* 0x0000000406057291 */ /* 0x000fe2000f8e18ff */
[----:B-1----:R-:W-:-:S04]  /*23a0*/  LOP3.LUT R2, R17, UR7, RZ, 0x3c, !PT ;  /* 0x0000000711027c12 */ /* 0x002fc8000f8e3cff */
[----:B------:R-:W-:-:S04]  /*23b0*/  SHF.L.U32 R3, R2, 0x1f, RZ ;  /* 0x0000001f02037819 */ /* 0x000fc800000006ff */
[----:B------:R-:W1:Y:S02]  /*23c0*/  SYNCS.PHASECHK.TRANS64.TRYWAIT P0, [UR5], R3 ;  /* 0x00000003ff0075a7 */ /* 0x000e640008001105 */
[----:B-1----:R-:W-:Y:S05]  /*23d0*/  @!P0 BRA `(.L_x_37) ;  /* 0x0000006c00048947 */ /* 0x002fea0003800000 */
.L_x_139:
[----:B------:R-:W-:-:S04]  /*23e0*/  UIADD3 UR6, UPT, UPT, UR6, 0x1, URZ ;  /* 0x0000000106067890 */ /* 0x000fc8000fffe0ff */
[----:B------:R-:W-:-:S04]  /*23f0*/  UISETP.NE.AND UP0, UPT, UR6, 0x5, UPT ;  /* 0x000000050600788c */ /* 0x000fc8000bf05270 */
[----:B------:R-:W-:Y:S02]  /*2400*/  USEL UR7, URZ, 0x1, UP0 ;  /* 0x00000001ff077887 */ /* 0x000fe40008000000 */
[----:B------:R-:W-:-:S04]  /*2410*/  USEL UR6, UR6, URZ, UP0 ;  /* 0x000000ff06067287 */ /* 0x000fc80008000000 */
[----:B------:R-:W-:Y:S01]  /*2420*/  ULEA UR5, UR6, UR4, 0x3 ;  /* 0x0000000406057291 */ /* 0x000fe2000f8e18ff */
[----:B------:R-:W-:-:S04]  /*2430*/  LOP3.LUT R2, R2, UR7, RZ, 0x3c, !PT ;  /* 0x0000000702027c12 */ /* 0x000fc8000f8e3cff */
[----:B-1----:R-:W-:-:S04]  /*2440*/  SHF.L.U32 R3, R2, 0x1f, RZ ;  /* 0x0000001f02037819 */ /* 0x002fc800000006ff */
[----:B------:R-:W1:Y:S02]  /*2450*/  SYNCS.PHASECHK.TRANS64.TRYWAIT P0, [UR5], R3 ;  /* 0x00000003ff0075a7 */ /* 0x000e640008001105 */
[----:B-1----:R-:W-:Y:S05]  /*2460*/  @!P0 BRA `(.L_x_38) ;  /* 0x0000006800f88947 */ /* 0x002fea0003800000 */
.L_x_141:
        /* <DEDUP_REMOVED lines=9> */
.L_x_143:
[----:B------:R-:W-:-:S04]  /*2500*/  UIADD3 UR6, UPT, UPT, UR6, 0x1, URZ ;  /* 0x0000000106067890 */ /* 0x000fc8000fffe0ff */
[----:B------:R-:W-:-:S04]  /*2510*/  UISETP.NE.AND UP0, UPT, UR6, 0x5, UPT ;  /* 0x000000050600788c */ /* 0x000fc8000bf05270 */
[----:B------:R-:W-:Y:S02]  /*2520*/  USEL UR5, URZ, 0x1, UP0 ;  /* 0x00000001ff057887 */ /* 0x000fe40008000000 */
[----:B------:R-:W-:-:S04]  /*2530*/  USEL UR6, UR6, URZ, UP0 ;  /* 0x000000ff06067287 */ /* 0x000fc80008000000 */
[----:B------:R-:W-:Y:S01]  /*2540*/  ULEA UR6, UR6, UR4, 0x3 ;  /* 0x0000000406067291 */ /* 0x000fe2000f8e18ff */
[----:B------:R-:W-:-:S04]  /*2550*/  LOP3.LUT R2, R2, UR5, RZ, 0x3c, !PT ;  /* 0x0000000502027c12 */ /* 0x000fc8000f8e3cff */
[----:B------:R-:W-:Y:S01]  /*2560*/  SHF.L.U32 R2, R2, 0x1f, RZ ;  /* 0x0000001f02027819 */ /* 0x000fe200000006ff */
[----:B-1--4-:R-:W-:-:S07]  /*2570*/  IMAD.U32 R0, RZ, RZ, UR6 ;  /* 0x00000006ff007e24 */ /* 0x012fce000f8e00ff */
.L_x_40:
[----:B-1----:R1:W2:Y:S02]  /*2580*/  SYNCS.PHASECHK.TRANS64.TRYWAIT P0, [R0+URZ], R2 ;  /* 0x00000002000075a7 */ /* 0x0022a400080011ff */
[----:B--2---:R-:W-:Y:S05]  /*2590*/  @!P0 NANOSLEEP.SYNCS 0x989680 ;  /* 0x009896800000895d */ /* 0x004fea0003900000 */
[----:B------:R-:W2:Y:S02]  /*25a0*/  @!P0 SYNCS.PHASECHK.TRANS64 P0, [R0+URZ], R2 ;  /* 0x00000002000085a7 */ /* 0x000ea400080010ff */
[----:B--2---:R-:W-:Y:S05]  /*25b0*/  @P0 EXIT ;  /* 0x000000000000094d */ /* 0x004fea0003800000 */
[----:B------:R-:W-:Y:S05]  /*25c0*/  BRA `(.L_x_40) ;  /* 0xfffffffc00ec7947 */ /* 0x000fea000383ffff */
.L_x_17:
[----:B------:R-:W-:-:S04]  /*25d0*/  UISETP.NE.AND UP1, UPT, UR37, URZ, UPT ;  /* 0x000000ff2500728c */ /* 0x000fc8000bf25270 */
[----:B------:R-:W-:-:S09]  /*25e0*/  UISETP.NE.OR UP1, UPT, UR8, 0x1, UP1 ;  /* 0x000000010800788c */ /* 0x000fd20008f25670 */
[----:B------:R-:W-:Y:S05]  /*25f0*/  BRA.U UP1, `(.L_x_41) ;  /* 0x0000000501487547 */ /* 0x000fea000b800000 */
[----:B------:R-:W-:Y:S01]  /*2600*/  ISETP.NE.AND P2, PT, R2, RZ, PT ;  /* 0x000000ff0200720c */ /* 0x000fe20003f45270 */
[----:B------:R-:W-:Y:S01]  /*2610*/  IMAD.MOV.U32 R12, RZ, RZ, 0x1 ;  /* 0x00000001ff0c7424 */ /* 0x000fe200078e00ff */
[----:B------:R-:W-:Y:S02]  /*2620*/  CS2R R10, SRZ ;  /* 0x00000000000a7805 */ /* 0x000fe4000001ff00 */
[----:B------:R-:W-:Y:S01]  /*2630*/  CS2R R8, SRZ ;  /* 0x0000000000087805 */ /* 0x000fe2000001ff00 */
[----:B------:R-:W-:Y:S01]  /*2640*/  UMOV UR4, 0x400 ;  /* 0x0000040000047882 */ /* 0x000fe20000000000 */
[----:B------:R-:W-:Y:S01]  /*2650*/  UMOV UR6, URZ ;  /* 0x000000ff00067c82 */ /* 0x000fe20008000000 */
[----:B------:R-:W-:-:S12]  /*2660*/  ULEA UR37, UR37, UR4, 0x18 ;  /* 0x0000000425257291 */ /* 0x000fd8000f8ec0ff */
.L_x_45:
[----:B------:R-:W-:Y:S02]  /*2670*/  LEA R0, R8, UR37, 0x3 ;  /* 0x0000002508007c11 */ /* 0x000fe4000f8e18ff */
[----:B------:R-:W-:-:S03]  /*2680*/  SHF.L.U32 R4, R9, 0x1f, RZ ;  /* 0x0000001f09047819 */ /* 0x000fc600000006ff */
[----:B------:R-:W-:Y:S01]  /*2690*/  VIADD R5, R0, 0x110 ;  /* 0x0000011000057836 */ /* 0x000fe20000000000 */
[----:B------:R-:W1:Y:S02]  /*26a0*/  SYNCS.PHASECHK.TRANS64.TRYWAIT P0, [R0+URZ+0x100], R4 ;  /* 0x00010004000075a7 */ /* 0x000e6400080011ff */
[----:B-1----:R-:W-:Y:S05]  /*26b0*/  @!P0 BRA `(.L_x_42) ;  /* 0x0000006800948947 */ /* 0x002fea0003800000 */
.L_x_144:
[----:B------:R-:W-:Y:S01]  /*26c0*/  ULEA UR5, UR6, UR37, 0x3 ;  /* 0x0000002506057291 */ /* 0x000fe2000f8e18ff */
[----:B-1----:R-:W-:Y:S01]  /*26d0*/  PRMT R0, RZ, 0x654, R5 ;  /* 0x00000654ff007816 */ /* 0x002fe20000000005 */
[----:B------:R-:W-:Y:S01]  /*26e0*/  @!P2 IMAD.MOV.U32 R4, RZ, RZ, 0x10 ;  /* 0x00000010ff04a424 */ /* 0x000fe200078e00ff */
[----:B------:R-:W-:Y:S01]  /*26f0*/  SHF.L.U32 R5, R12, 0x1f, RZ ;  /* 0x0000001f0c057819 */ /* 0x000fe200000006ff */
[----:B------:R-:W-:Y:S01]  /*2700*/  UIADD3 UR4, UPT, UPT, UR5, 0xa0, URZ ;  /* 0x000000a005047890 */ /* 0x000fe2000fffe0ff */
[----:B------:R1:W-:Y:S05]  /*2710*/  SYNCS.ARRIVE.TRANS64.RED.A1T0 RZ, [R0+URZ], RZ ;  /* 0x000000ff00ff79a7 */ /* 0x0003ea00081004ff */
[----:B------:R-:W-:Y:S01]  /*2720*/  IMAD.U32 R6, RZ, RZ, UR4 ;  /* 0x00000004ff067e24 */ /* 0x000fe2000f8e00ff */
[----:B------:R-:W2:Y:S04]  /*2730*/  SYNCS.PHASECHK.TRANS64.TRYWAIT P0, [UR5+0xb0], R5 ;  /* 0x0000b005ff0075a7 */ /* 0x000ea80008001105 */
[----:B------:R-:W-:Y:S01]  /*2740*/  PRMT R6, R2, 0x654, R6 ;  /* 0x0000065402067816 */ /* 0x000fe20000000006 */
[----:B-12---:R-:W-:Y:S06]  /*2750*/  @!P0 BRA `(.L_x_43) ;  /* 0x0000006800808947 */ /* 0x006fec0003800000 */
.L_x_146:
[----:B------:R-:W-:Y:S01]  /*2760*/  ULEA UR4, UR6, UR37, 0x4 ;  /* 0x0000002506047291 */ /* 0x000fe2000f8e20ff */
[----:B------:R-:W-:Y:S01]  /*2770*/  SEL R3, R6, R3, !P2 ;  /* 0x0000000306037207 */ /* 0x000fe20005000000 */
[----:B------:R-:W-:Y:S01]  /*2780*/  UIADD3 UR5, UPT, UPT, UR5, 0xa0, URZ ;  /* 0x000000a005057890 */ /* 0x000fe2000fffe0ff */
[----:B-1----:R-:W-:Y:S01]  /*2790*/  LEA R0, R11, UR37, 0x3 ;  /* 0x000000250b007c11 */ /* 0x002fe2000f8e18ff */
[----:B------:R-:W-:Y:S01]  /*27a0*/  UIADD3 UR4, UPT, UPT, UR4, 0x130, URZ ;  /* 0x0000013004047890 */ /* 0x000fe2000fffe0ff */
[----:B------:R1:W-:Y:S01]  /*27b0*/  @!P2 SYNCS.ARRIVE.TRANS64.RED RZ, [R3+URZ], R4 ;  /* 0x0000000403ffa9a7 */ /* 0x0003e200080004ff */
[----:B------:R-:W-:Y:S01]  /*27c0*/  UIADD3 UR6, UPT, UPT, UR6, 0x1, URZ ;  /* 0x0000000106067890 */ /* 0x000fe2000fffe0ff */
[----:B------:R-:W-:-:S03]  /*27d0*/  VIADD R8, R8, 0x1 ;  /* 0x0000000108087836 */ /* 0x000fc60000000000 */
[----:B------:R-:W-:Y:S02]  /*27e0*/  UISETP.NE.AND UP0, UPT, UR6, 0x2, UPT ;  /* 0x000000020600788c */ /* 0x000fe4000bf05270 */
[----:B------:R-:W-:Y:S01]  /*27f0*/  ISETP.NE.AND P0, PT, R8, 0x2, PT ;  /* 0x000000020800780c */ /* 0x000fe20003f05270 */
[----:B------:R-:W-:Y:S06]  /*2800*/  UGETNEXTWORKID.BROADCAST [UR4], [UR5] ;  /* 0x00000000040073ca */ /* 0x000fec0008000100 */
[----:B------:R-:W-:Y:S02]  /*2810*/  USEL UR4, URZ, 0x1, UP0 ;  /* 0x00000001ff047887 */ /* 0x000fe40008000000 */
[----:B------:R-:W-:-:S04]  /*2820*/  USEL UR6, UR6, URZ, UP0 ;  /* 0x000000ff06067287 */ /* 0x000fc80008000000 */
[----:B------:R-:W-:Y:S02]  /*2830*/  LOP3.LUT R12, R12, UR4, RZ, 0x3c, !PT ;  /* 0x000000040c0c7c12 */ /* 0x000fe4000f8e3cff */
[----:B-1----:R-:W-:-:S04]  /*2840*/  SHF.L.U32 R4, R10, 0x1f, RZ ;  /* 0x0000001f0a047819 */ /* 0x002fc800000006ff */
[----:B------:R-:W1:Y:S02]  /*2850*/  SYNCS.PHASECHK.TRANS64.TRYWAIT P1, [R0+URZ+0xa0], R4 ;  /* 0x0000a004000075a7 */ /* 0x000e6400080211ff */
[----:B-1----:R-:W-:Y:S05]  /*2860*/  @!P1 BRA `(.L_x_44) ;  /* 0x0000006800549947 */ /* 0x002fea0003800000 */
.L_x_147:
[C---:B-1----:R-:W-:Y:S01]  /*2870*/  LEA R4, R11.reuse, UR37, 0x4 ;  /* 0x000000250b047c11 */ /* 0x042fe2000f8e20ff */
[----:B------:R-:W-:Y:S01]  /*2880*/  VIADD R0, R0, 0xb0 ;  /* 0x000000b000007836 */ /* 0x000fe20000000000 */
[----:B------:R-:W-:Y:S01]  /*2890*/  SEL R8, R8, RZ, P0 ;  /* 0x000000ff08087207 */ /* 0x000fe20000000000 */
[----:B------:R-:W-:-:S03]  /*28a0*/  VIADD R11, R11, 0x1 ;  /* 0x000000010b0b7836 */ /* 0x000fc60000000000 */
[----:B------:R-:W1:Y:S01]  /*28b0*/  LDS.128 R4, [R4+0x130] ;  /* 0x0001300004047984 */ /* 0x000e620000000c00 */
[----:B------:R-:W-:Y:S02]  /*28c0*/  PRMT R0, RZ, 0x654, R0 ;  /* 0x00000654ff007816 */ /* 0x000fe40000000000 */
[C---:B------:R-:W-:Y:S01]  /*28d0*/  ISETP.NE.AND P1, PT, R11.reuse, 0x2, PT ;  /* 0x000000020b00780c */ /* 0x040fe20003f25270 */
[----:B------:R-:W-:Y:S01]  /*28e0*/  @!PT LDS RZ, [RZ] ;  /* 0x00000000fffff984 */ /* 0x000fe20000000800 */
[----:B------:R-:W-:Y:S01]  /*28f0*/  @!PT LDS RZ, [RZ] ;  /* 0x00000000fffff984 */ /* 0x000fe20000000800 */
[----:B------:R-:W-:Y:S01]  /*2900*/  @!PT LDS RZ, [RZ] ;  /* 0x00000000fffff984 */ /* 0x000fe20000000800 */
[----:B------:R-:W-:Y:S01]  /*2910*/  @!PT LDS RZ, [RZ] ;  /* 0x00000000fffff984 */ /* 0x000fe20000000800 */
[----:B------:R2:W-:Y:S06]  /*2920*/  MEMBAR.ALL.CTA ;  /* 0x0000000000007992 */ /* 0x0005ec0000008000 */
[----:B--2---:R-:W2:Y:S01]  /*2930*/  FENCE.VIEW.ASYNC.S ;  /* 0x00000000000073c6 */ /* 0x004ea20000000000 */
[----:B------:R-:W-:Y:S01]  /*2940*/  SEL R11, R11, RZ, P1 ;  /* 0x000000ff0b0b7207 */ /* 0x000fe20000800000 */
[----:B--2---:R2:W-:Y:S01]  /*2950*/  SYNCS.ARRIVE.TRANS64.RED.A1T0 RZ, [R0+URZ], RZ ;  /* 0x000000ff00ff79a7 */ /* 0x0045e200081004ff */
[----:B-1----:R-:W-:-:S02]  /*2960*/  LOP3.LUT P3, RZ, R6, 0x1, RZ, 0xc0, !PT ;  /* 0x0000000106ff7812 */ /* 0x002fc4000786c0ff */
[----:B------:R-:W-:-:S04]  /*2970*/  SEL R4, RZ, 0x1, P1 ;  /* 0x00000001ff047807 */ /* 0x000fc80000800000 */
[----:B------:R-:W-:Y:S02]  /*2980*/  LOP3.LUT R10, R10, R4, RZ, 0x3c, !PT ;  /* 0x000000040a0a7212 */ /* 0x000fe400078e3cff */
[----:B--2---:R-:W-:-:S04]  /*2990*/  SEL R0, RZ, 0x1, P0 ;  /* 0x00000001ff007807 */ /* 0x004fc80000000000 */
[----:B------:R-:W-:Y:S01]  /*29a0*/  LOP3.LUT R9, R9, R0, RZ, 0x3c, !PT ;  /* 0x0000000009097212 */ /* 0x000fe200078e3cff */
[----:B------:R-:W-:Y:S06]  /*29b0*/  @P3 BRA `(.L_x_45) ;  /* 0xfffffffc002c3947 */ /* 0x000fec000383ffff */
[----:B------:R-:W-:Y:S01]  /*29c0*/  ULEA UR5, UR6, UR37, 0x3 ;  /* 0x0000002506057291 */ /* 0x000fe2000f8e18ff */
[----:B------:R-:W-:-:S08]  /*29d0*/  SHF.L.U32 R2, R12, 0x1f, RZ ;  /* 0x0000001f0c027819 */ /* 0x000fd000000006ff */
[----:B------:R-:W1:Y:S02]  /*29e0*/  SYNCS.PHASECHK.TRANS64 P0, [UR5+0xb0], R2 ;  /* 0x0000b002ff0075a7 */ /* 0x000e640008001005 */
[----:B-1----:R-:W-:Y:S05]  /*29f0*/  @P0 BRA `(.L_x_46) ;  /* 0x0000000000080947 */ /* 0x002fea0003800000 */
[----:B------:R-:W1:Y:S02]  /*2a00*/  SYNCS.PHASECHK.TRANS64.TRYWAIT P0, [UR5+0xb0], R2 ;  /* 0x0000b002ff0075a7 */ /* 0x000e640008001105 */
[----:B-1----:R-:W-:Y:S05]  /*2a10*/  @!P0 BRA `(.L_x_47) ;  /* 0x0000006400fc8947 */ /* 0x002fea0003800000 */
.L_x_46:
[----:B------:R-:W-:-:S04]  /*2a20*/  UIADD3 UR4, UPT, UPT, UR6, 0x1, URZ ;  /* 0x0000000106047890 */ /* 0x000fc8000fffe0ff */
[----:B------:R-:W-:-:S04]  /*2a30*/  UISETP.NE.AND UP0, UPT, UR4, 0x2, UPT ;  /* 0x000000020400788c */ /* 0x000fc8000bf05270 */
[----:B------:R-:W-:Y:S02]  /*2a40*/  USEL UR7, URZ, 0x1, UP0 ;  /* 0x00000001ff077887 */ /* 0x000fe40008000000 */
[----:B------:R-:W-:-:S04]  /*2a50*/  USEL UR4, UR4, URZ, UP0 ;  /* 0x000000ff04047287 */ /* 0x000fc80008000000 */
[----:B------:R-:W-:Y:S01]  /*2a60*/  ULEA UR4, UR4, UR37, 0x3 ;  /* 0x0000002504047291 */ /* 0x000fe2000f8e18ff */
[----:B-1----:R-:W-:-:S04]  /*2a70*/  LOP3.LUT R2, R12, UR7, RZ, 0x3c, !PT ;  /* 0x000000070c027c12 */ /* 0x002fc8000f8e3cff */
[----:B------:R-:W-:-:S04]  /*2a80*/  SHF.L.U32 R0, R2, 0x1f, RZ ;  /* 0x0000001f02007819 */ /* 0x000fc800000006ff */
[----:B------:R-:W1:Y:S02]  /*2a90*/  SYNCS.PHASECHK.TRANS64 P0, [UR4+0xb0], R0 ;  /* 0x0000b000ff0075a7 */ /* 0x000e640008001004 */
[----:B-1----:R-:W-:Y:S05]  /*2aa0*/  @P0 EXIT ;  /* 0x000000000000094d */ /* 0x002fea0003800000 */
[----:B------:R-:W-:Y:S02]  /*2ab0*/  SHF.L.U32 R2, R2, 0x1f, RZ ;  /* 0x0000001f02027819 */ /* 0x000fe400000006ff */
[----:B------:R-:W-:-:S07]  /*2ac0*/  MOV R0, UR4 ;  /* 0x0000000400007c02 */ /* 0x000fce0008000f00 */
.L_x_48:
[----:B-1----:R1:W2:Y:S02]  /*2ad0*/  SYNCS.PHASECHK.TRANS64.TRYWAIT P0, [R0+URZ+0xb0], R2 ;  /* 0x0000b002000075a7 */ /* 0x0022a400080011ff */
[----:B--2---:R-:W-:Y:S05]  /*2ae0*/  @!P0 NANOSLEEP.SYNCS 0x989680 ;  /* 0x009896800000895d */ /* 0x004fea0003900000 */
[----:B------:R-:W2:Y:S02]  /*2af0*/  @!P0 SYNCS.PHASECHK.TRANS64 P0, [R0+URZ+0xb0], R2 ;  /* 0x0000b002000085a7 */ /* 0x000ea400080010ff */
[----:B--2---:R-:W-:Y:S05]  /*2b00*/  @P0 EXIT ;  /* 0x000000000000094d */ /* 0x004fea0003800000 */
[----:B------:R-:W-:Y:S05]  /*2b10*/  BRA `(.L_x_48) ;  /* 0xfffffffc00ec7947 */ /* 0x000fea000383ffff */
.L_x_41:
[----:B------:R-:W-:-:S09]  /*2b20*/  UISETP.NE.AND UP1, UPT, UR8, URZ, UPT ;  /* 0x000000ff0800728c */ /* 0x000fd2000bf25270 */
[----:B------:R-:W-:Y:S05]  /*2b30*/  BRA.U UP1, `(.L_x_49) ;  /* 0x0000000d01947547 */ /* 0x000fea000b800000 */
[----:B------:R-:W-:Y:S01]  /*2b40*/  UMOV UR4, 0x40 ;  /* 0x0000004000047882 */ /* 0x000fe20000000000 */
[----:B------:R-:W-:Y:S01]  /*2b50*/  NOP ;  /* 0x0000000000007918 */ /* 0x000fe20000000000 */
[----:B------:R-:W-:Y:S01]  /*2b60*/  ULEA UR4, UR37, UR4, 0x18 ;  /* 0x0000000425047291 */ /* 0x000fe2000f8ec0ff */
[----:B------:R-:W-:Y:S02]  /*2b70*/  UMOV UR5, 0x400 ;  /* 0x0000040000057882 */ /* 0x000fe40000000000 */
[----:B------:R-:W-:-:S06]  /*2b80*/  ULEA UR37, UR37, UR5, 0x18 ;  /* 0x0000000525257291 */ /* 0x000fcc000f8ec0ff */
[----:B------:R-:W1:Y:S02]  /*2b90*/  LDS.U8 R0, [UR4+0x1c] ;  /* 0x00001c04ff007984 */ /* 0x000e640008000000 */
[----:B-1----:R-:W-:-:S13]  /*2ba0*/  ISETP.NE.AND P0, PT, R0, RZ, PT ;  /* 0x000000ff0000720c */ /* 0x002fda0003f05270 */
[----:B------:R-:W-:Y:S05]  /*2bb0*/  @P0 BRA `(.L_x_50) ;  /* 0x0000000000580947 */ /* 0x000fea0003800000 */
[----:B------:R-:W-:-:S13]  /*2bc0*/  ELECT P0, URZ, PT ;  /* 0x0000000000ff782f */ /* 0x000fda0003800000 */
[----:B------:R-:W-:Y:S05]  /*2bd0*/  @!P0 BRA `(.L_x_51) ;  /* 0x0000000000608947 */ /* 0x000fea0003800000 */
[----:B------:R-:W-:Y:S01]  /*2be0*/  UMOV UR5, 0x10 ;  /* 0x0000001000057882 */ /* 0x000fe20000000000 */
[----:B------:R-:W-:Y:S01]  /*2bf0*/  HFMA2 R0, -RZ, RZ, 0, 5.9604644775390625e-08 ;  /* 0x00000001ff007431 */ /* 0x000fe200000001ff */
[----:B------:R-:W-:-:S03]  /*2c00*/  MOV R2, 0xffff ;  /* 0x0000ffff00027802 */ /* 0x000fc60000000f00 */
[----:B------:R-:W-:Y:S04]  /*2c10*/  DEPBAR.LE SB1, 0x36 ;  /* 0x00009d800000791a */ /* 0x000fe80000000000 */
[----:B------:R-:W1:Y:S02]  /*2c20*/  UTCATOMSWS.FIND_AND_SET.ALIGN UP0, UR5, UR5 ;  /* 0x00000005000575e3 */ /* 0x000e640008000800 */
[----:B-1----:R-:W-:Y:S01]  /*2c30*/  MOV R3, UR5 ;  /* 0x0000000500037c02 */ /* 0x002fe20008000f00 */
[----:B------:R-:W-:Y:S06]  /*2c40*/  BRA.U UP0, `(.L_x_52) ;  /* 0x0000000100187547 */ /* 0x000fec000b800000 */
.L_x_53:
[----:B------:R-:W-:Y:S05]  /*2c50*/  NANOSLEEP 0x64 ;  /* 0x000000640000795d */ /* 0x000fea0003800000 */
[----:B------:R-:W-:-:S05]  /*2c60*/  UMOV UR5, 0x10 ;  /* 0x0000001000057882 */ /* 0x000fca0000000000 */
[----:B------:R-:W-:Y:S04]  /*2c70*/  DEPBAR.LE SB1, 0x36 ;  /* 0x00009d800000791a */ /* 0x000fe80000000000 */
[----:B------:R-:W1:Y:S02]  /*2c80*/  UTCATOMSWS.FIND_AND_SET.ALIGN UP0, UR5, UR5 ;  /* 0x00000005000575e3 */ /* 0x000e640008000800 */
[----:B-1----:R-:W-:Y:S01]  /*2c90*/  MOV R3, UR5 ;  /* 0x0000000500037c02 */ /* 0x002fe20008000f00 */
[----:B------:R-:W-:Y:S05]  /*2ca0*/  BRA.U !UP0, `(.L_x_53) ;  /* 0xfffffffd08e87547 */ /* 0x000fea000b83ffff */
.L_x_52:
[-C--:B------:R-:W-:Y:S02]  /*2cb0*/  SHF.L.U32 R2, R2, R3.reuse, RZ ;  /* 0x0000000302027219 */ /* 0x080fe400000006ff */
[----:B------:R-:W-:Y:S01]  /*2cc0*/  SHF.L.U32 R0, R0, R3, RZ ;  /* 0x0000000300007219 */ /* 0x000fe200000006ff */
[----:B------:R-:W-:Y:S02]  /*2cd0*/  IMAD.SHL.U32 R3, R3, 0x20, RZ ;  /* 0x0000002003037824 */ /* 0x000fe400078e00ff */
[----:B------:R1:W-:Y:S04]  /*2ce0*/  ATOMS.OR RZ, [UR4+0x14], R2 ;  /* 0x00001402ffff798c */ /* 0x0003e8000b000004 */
[----:B------:R1:W-:Y:S04]  /*2cf0*/  ATOMS.OR RZ, [UR4+0x18], R0 ;  /* 0x00001800ffff798c */ /* 0x0003e8000b000004 */
[----:B------:R1:W-:Y:S01]  /*2d00*/  STS [UR37+0x150], R3 ;  /* 0x00015003ff007988 */ /* 0x0003e20008000825 */
[----:B------:R-:W-:Y:S05]  /*2d10*/  BRA `(.L_x_51) ;  /* 0x0000000000107947 */ /* 0x000fea0003800000 */
.L_x_50:
[----:B------:R-:W-:Y:S02]  /*2d20*/  MOV R0, 0xffffffff ;  /* 0xffffffff00007802 */ /* 0x000fe40000000f00 */
[----:B------:R-:W-:-:S03]  /*2d30*/  MOV R2, 0x2d60 ;  /* 0x00002d6000027802 */ /* 0x000fc60000000f00 */
[----:B------:R1:W-:Y:S04]  /*2d40*/  STS [UR37+0x150], R0 ;  /* 0x00015000ff007988 */ /* 0x0003e80008000825 */
[----:B-1-3-5:R-:W-:Y:S05]  /*2d50*/  CALL.REL.NOINC `($__internal_1_$__cuda_sm10x_tcgen05_guardrail_trap_phase_invalid_during_alloc) ;  /* 0x0000006c00447944 */ /* 0x02afea0003c00000 */
.L_x_51:
[----:B------:R-:W-:Y:S05]  /*2d60*/  WARPSYNC.ALL ;  /* 0x0000000000007948 */ /* 0x000fea0003800000 */
[----:B------:R-:W2:Y:S01]  /*2d70*/  S2UR UR6, SR_CgaCtaId ;  /* 0x00000000000679c3 */ /* 0x000ea20000008800 */
[----:B------:R-:W-:Y:S01]  /*2d80*/  UMOV UR4, 0x400 ;  /* 0x0000040000047882 */ /* 0x000fe20000000000 */
[----:B------:R-:W-:-:S06]  /*2d90*/  NOP ;  /* 0x0000000000007918 */ /* 0x000fcc0000000000 */
[----:B------:R-:W-:Y:S06]  /*2da0*/  BAR.ARV 0x6, 0xa0 ;  /* 0x0182800000007b1d */ /* 0x000fec0000002000 */
[----:B------:R-:W4:Y:S01]  /*2db0*/  LDCU UR7, c[0x0][0x38c] ;  /* 0x00007180ff0777ac */ /* 0x000f220008000800 */
[----:B------:R-:W-:Y:S01]  /*2dc0*/  IMAD.MOV.U32 R11, RZ, RZ, 0x1 ;  /* 0x00000001ff0b7424 */ /* 0x000fe200078e00ff */
[----:B------:R-:W-:Y:S01]  /*2dd0*/  CS2R R8, SRZ ;  /* 0x0000000000087805 */ /* 0x000fe2000001ff00 */
[----:B------:R-:W-:Y:S01]  /*2de0*/  IMAD.MOV.U32 R10, RZ, RZ, RZ ;  /* 0x000000ffff0a7224 */ /* 0x000fe200078e00ff */
[----:B------:R-:W-:Y:S01]  /*2df0*/  UMOV UR18, URZ ;  /* 0x000000ff00127c82 */ /* 0x000fe20008000000 */
[----:B------:R-:W-:Y:S01]  /*2e00*/  UMOV UR17, URZ ;  /* 0x000000ff00117c82 */ /* 0x000fe20008000000 */
[----:B------:R-:W-:Y:S01]  /*2e10*/  UMOV UR22, 0x0 ;  /* 0x0000000000167882 */ /* 0x000fe20000000000 */
[----:B------:R-:W-:Y:S01]  /*2e20*/  UMOV UR23, 0x4400490 ;  /* 0x0440049000177882 */ /* 0x000fe20000000000 */
[----:B------:R-:W-:Y:S01]  /*2e30*/  UMOV UR20, 0x0 ;  /* 0x0000000000147882 */ /* 0x000fe20000000000 */
[----:B------:R-:W-:Y:S01]  /*2e40*/  UMOV UR21, 0x4400490 ;  /* 0x0440049000157882 */ /* 0x000fe20000000000 */
[----:B--2---:R-:W-:Y:S01]  /*2e50*/  ULEA UR6, UR6, UR4, 0x18 ;  /* 0x0000000406067291 */ /* 0x004fe2000f8ec0ff */
[----:B------:R-:W2:Y:S03]  /*2e60*/  LDCU UR4, c[0x0][0x38c] ;  /* 0x00007180ff0477ac */ /* 0x000ea60008000800 */
[----:B------:R-:W-:-:S02]  /*2e70*/  UIADD3 UR11, UPT, UPT, UR6, 0x8800, URZ ;  /* 0x00008800060b7890 */ /* 0x000fc4000fffe0ff */
[----:B----4-:R-:W-:-:S03]  /*2e80*/  UIADD3 UR7, UPT, UPT, UR7, 0x1f, URZ ;  /* 0x0000001f07077890 */ /* 0x010fc6000fffe0ff */
[----:B-1----:R-:W1:Y:S01]  /*2e90*/  LDS R0, [UR6+0x150] ;  /* 0x00015006ff007984 */ /* 0x002e620008000800 */
[----:B------:R-:W-:Y:S02]  /*2ea0*/  UIADD3 UR12, UPT, UPT, UR6, 0xd800, URZ ;  /* 0x0000d800060c7890 */ /* 0x000fe4000fffe0ff */
[----:B------:R-:W-:Y:S02]  /*2eb0*/  USHF.R.S32.HI UR5, URZ, 0x1f, UR7 ;  /* 0x0000001fff057899 */ /* 0x000fe40008011407 */
[----:B------:R-:W-:Y:S02]  /*2ec0*/  USHF.R.U32.HI UR11, URZ, 0x4, UR11 ;  /* 0x00000004ff0b7899 */ /* 0x000fe4000801160b */
[----:B------:R-:W-:Y:S02]  /*2ed0*/  ULEA.HI UR5, UR5, UR7, URZ, 0x5 ;  /* 0x0000000705057291 */ /* 0x000fe4000f8f28ff */
[----:B------:R-:W-:Y:S02]  /*2ee0*/  USHF.R.U32.HI UR12, URZ, 0x4, UR12 ;  /* 0x00000004ff0c7899 */ /* 0x000fe4000801160c */
[----:B------:R-:W-:-:S02]  /*2ef0*/  USHF.R.S32.HI UR5, URZ, 0x5, UR5 ;  /* 0x00000005ff057899 */ /* 0x000fc40008011405 */
[----:B------:R-:W-:Y:S02]  /*2f00*/  ULOP3.LUT UR11, UR11, 0x3fff, URZ, 0xc0, !UPT ;  /* 0x00003fff0b0b7892 */ /* 0x000fe4000f8ec0ff */
[----:B------:R-:W-:Y:S02]  /*2f10*/  UISETP.LT.AND UP0, UPT, UR5, 0x1, UPT ;  /* 0x000000010500788c */ /* 0x000fe4000bf01270 */
[----:B------:R-:W-:Y:S02]  /*2f20*/  ULOP3.LUT UR12, UR12, 0x3fff, URZ, 0xc0, !UPT ;  /* 0x00003fff0c0c7892 */ /* 0x000fe4000f8ec0ff */
[----:B------:R-:W-:Y:S02]  /*2f30*/  USEL UR10, UR5, 0x1, !UP0 ;  /* 0x00000001050a7887 */ /* 0x000fe4000c000000 */
[----:B------:R-:W-:Y:S02]  /*2f40*/  ULOP3.LUT UR11, UR11, 0x10000, URZ, 0xfc, !UPT ;  /* 0x000100000b0b7892 */ /* 0x000fe4000f8efcff */
[----:B------:R-:W-:-:S02]  /*2f50*/  ULOP3.LUT UR12, UR12, 0x10000, URZ, 0xfc, !UPT ;  /* 0x000100000c0c7892 */ /* 0x000fc4000f8efcff */
[----:B------:R-:W-:Y:S02]  /*2f60*/  UIADD3 UR10, UPT, UPT, -UR10, URZ, URZ ;  /* 0x000000ff0a0a7290 */ /* 0x000fe4000fffe1ff */
[----:B--2---:R-:W-:Y:S01]  /*2f70*/  UISETP.GE.AND UP3, UPT, UR4, 0x1, UPT ;  /* 0x000000010400788c */ /* 0x004fe2000bf66270 */
[----:B-1----:R-:W-:-:S15]  /*2f80*/  R2UR UR19, R0 ;  /* 0x00000000001372ca */ /* 0x002fde00000e0000 */
.L_x_60:
[----:B------:R-:W-:Y:S02]  /*2f90*/  LEA R0, R10, UR6, 0x3 ;  /* 0x000000060a007c11 */ /* 0x000fe4000f8e18ff */
[----:B------:R-:W-:Y:S02]  /*2fa0*/  SHF.L.U32 R2, R9, 0x1f, RZ ;  /* 0x0000001f09027819 */ /* 0x000fe400000006ff */
[----:B------:R-:W-:Y:S01]  /*2fb0*/  PLOP3.LUT P0, PT, PT, PT, UP3, 0x80, 0x8 ;  /* 0x000000000008781c */ /* 0x000fe20003f0f038 */
[----:B------:R-:W-:Y:S01]  /*2fc0*/  VIADD R3, R0, 0xb0 ;  /* 0x000000b000037836 */ /* 0x000fe20000000000 */
[----:B-1----:R-:W1:Y:S02]  /*2fd0*/  SYNCS.PHASECHK.TRANS64.TRYWAIT P1, [R0+URZ+0xa0], R2 ;  /* 0x0000a002000075a7 */ /* 0x002e6400080211ff */
[----:B-1--4-:R-:W-:Y:S09]  /*2fe0*/  @!P1 BRA `(.L_x_54) ;  /* 0x0000006000a09947 */ /* 0x012ff20003800000 */
.L_x_149:
[----:B------:R-:W-:Y:S01]  /*2ff0*/  LEA R4, R10, UR6, 0x4 ;  /* 0x000000060a047c11 */ /* 0x000fe2000f8e20ff */
[----:B------:R-:W-:Y:S01]  /*3000*/  @UP3 ULEA UR4, UR17, UR6, 0x3 ;  /* 0x0000000611043291 */ /* 0x000fe2000f8e18ff */
[----:B------:R-:W-:Y:S01]  /*3010*/  PLOP3.LUT P2, PT, PT, PT, PT, 0x80, 0x8 ;  /* 0x000000000008781c */ /* 0x000fe20003f4f070 */
[----:B------:R-:W-:Y:S01]  /*3020*/  ULEA UR8, UR18, UR6, 0x3 ;  /* 0x0000000612087291 */ /* 0x000fe2000f8e18ff */
[----:B------:R-:W-:Y:S02]  /*3030*/  PRMT R3, RZ, 0x654, R3 ;  /* 0x00000654ff037816 */ /* 0x000fe40000000003 */
[----:B------:R-:W2:Y:S01]  /*3040*/  LDS.128 R4, [R4+0x130] ;  /* 0x0001300004047984 */ /* 0x000ea20000000c00 */
[----:B-1----:R-:W-:Y:S02]  /*3050*/  @P0 SHF.L.U32 R2, R8, 0x1f, RZ ;  /* 0x0000001f08020819 */ /* 0x002fe400000006ff */
[----:B------:R-:W-:Y:S01]  /*3060*/  SHF.L.U32 R0, R11, 0x1f, RZ ;  /* 0x0000001f0b007819 */ /* 0x000fe200000006ff */
[----:B------:R-:W-:Y:S01]  /*3070*/  @!PT LDS RZ, [RZ] ;  /* 0x00000000fffff984 */ /* 0x000fe20000000800 */
[----:B------:R-:W-:Y:S01]  /*3080*/  @!PT LDS RZ, [RZ] ;  /* 0x00000000fffff984 */ /* 0x000fe20000000800 */
[----:B------:R-:W-:Y:S01]  /*3090*/  @!PT LDS RZ, [RZ] ;  /* 0x00000000fffff984 */ /* 0x000fe20000000800 */
[----:B------:R-:W-:Y:S01]  /*30a0*/  @!PT LDS RZ, [RZ] ;  /* 0x00000000fffff984 */ /* 0x000fe20000000800 */
[----:B------:R1:W-:Y:S06]  /*30b0*/  MEMBAR.ALL.CTA ;  /* 0x0000000000007992 */ /* 0x0003ec0000008000 */
[----:B-1----:R-:W1:Y:S02]  /*30c0*/  FENCE.VIEW.ASYNC.S ;  /* 0x00000000000073c6 */ /* 0x002e640000000000 */
[----:B-1----:R1:W-:Y:S01]  /*30d0*/  SYNCS.ARRIVE.TRANS64.RED.A1T0 RZ, [R3+URZ], RZ ;  /* 0x000000ff03ff79a7 */ /* 0x0023e200081004ff */
[----:B------:R1:W4:Y:S01]  /*30e0*/  @P0 SYNCS.PHASECHK.TRANS64.TRYWAIT P2, [UR4], R2 ;  /* 0x00000002ff0005a7 */ /* 0x0003220008041104 */
[----:B------:R-:W-:Y:S01]  /*30f0*/  ULEA.HI UR4, UR18, UR18, URZ, 0x1 ;  /* 0x0000001212047291 */ /* 0x000fe2000f8f08ff */
[----:B--2---:R-:W-:-:S03]  /*3100*/  LOP3.LUT P1, RZ, R6, 0x1, RZ, 0xc0, !PT ;  /* 0x0000000106ff7812 */ /* 0x004fc6000782c0ff */
[----:B------:R-:W-:Y:S02]  /*3110*/  USHF.L.U32 UR9, UR4, 0x7, URZ ;  /* 0x0000000704097899 */ /* 0x000fe400080006ff */
[----:B------:R-:W-:Y:S02]  /*3120*/  ULOP3.LUT UR4, UR4, 0xffe, URZ, 0xc0, !UPT ;  /* 0x00000ffe04047892 */ /* 0x000fe4000f8ec0ff */
[----:B------:R-:W-:Y:S02]  /*3130*/  ULOP3.LUT UR9, UR9, 0xffffff00, URZ, 0xc0, !UPT ;  /* 0xffffff0009097892 */ /* 0x000fe4000f8ec0ff */
[----:B------:R-:W-:Y:S02]  /*3140*/  UIADD3 UR4, UPT, UPT, -UR4, UR18, URZ ;  /* 0x0000001204047290 */ /* 0x000fe4000fffe1ff */
[----:B------:R-:W-:Y:S01]  /*3150*/  UIADD3 UR9, UPT, UPT, UR19, UR9, URZ ;  /* 0x0000000913097290 */ /* 0x000fe2000fffe0ff */
[----:B------:R-:W2:Y:S03]  /*3160*/  SYNCS.PHASECHK.TRANS64.TRYWAIT P0, [UR8+0xe0], R0 ;  /* 0x0000e000ff0075a7 */ /* 0x000ea60008001108 */
[----:B------:R-:W-:Y:S01]  /*3170*/  ULEA UR9, UR4, UR9, 0x14 ;  /* 0x0000000904097291 */ /* 0x000fe2000f8ea0ff */
[----:B-12-4-:R-:W-:Y:S11]  /*3180*/  @!P0 BRA `(.L_x_55) ;  /* 0x00000060004c8947 */ /* 0x016ff60003800000 */
.L_x_151:
[----:B------:R-:W-:Y:S01]  /*3190*/  IADD3 R10, PT, PT, R10, 0x1, RZ ;  /* 0x000000010a0a7810 */ /* 0x000fe20007ffe0ff */
[----:B------:R-:W-:Y:S06]  /*31a0*/  BRA.U !UP3, `(.L_x_56) ;  /* 0x000000010b987547 */ /* 0x000fec000b800000 */
[----:B------:R-:W-:Y:S01]  /*31b0*/  UPLOP3.LUT UP4, UPT, UPT, UPT, UPT, 0x40, 0x4 ;  /* 0x000000000004789c */ /* 0x000fe20003f8e870 */
[----:B------:R-:W-:Y:S01]  /*31c0*/  UMOV UR16, UR10 ;  /* 0x0000000a00107c82 */ /* 0x000fe20008000000 */
[----:B------:R-:W-:Y:S01]  /*31d0*/  UMOV UR15, UR5 ;  /* 0x00000005000f7c82 */ /* 0x000fe20008000000 */
[----:B------:R-:W-:-:S08]  /*31e0*/  UMOV UR14, UR17 ;  /* 0x00000011000e7c82 */ /* 0x000fd00008000000 */
.L_x_59:
[----:B------:R-:W-:Y:S02]  /*31f0*/  UIADD3 UR16, UPT, UPT, UR16, 0x1, URZ ;  /* 0x0000000110107890 */ /* 0x000fe4000fffe0ff */
[----:B--2---:R-:W-:Y:S02]  /*3200*/  ULEA UR7, UR14, UR6, 0x3 ;  /* 0x000000060e077291 */ /* 0x004fe4000f8e18ff */
[----:B------:R-:W-:Y:S01]  /*3210*/  UISETP.NE.AND UP0, UPT, UR16, URZ, UPT ;  /* 0x000000ff1000728c */ /* 0x000fe2000bf05270 */
[----:B----4-:R-:W-:Y:S10]  /*3220*/  @P2 BRA `(.L_x_57) ;  /* 0x00000000000c2947 */ /* 0x010ff40003800000 */
[----:B-1----:R-:W-:Y:S04]  /*3230*/  SHF.L.U32 R2, R8, 0x1f, RZ ;  /* 0x0000001f08027819 */ /* 0x002fe800000006ff */
[----:B------:R-:W1:Y:S02]  /*3240*/  SYNCS.PHASECHK.TRANS64.TRYWAIT P0, [UR7], R2 ;  /* 0x00000002ff0075a7 */ /* 0x000e640008001107 */
[----:B-1----:R-:W-:Y:S05]  /*3250*/  @!P0 BRA `(.L_x_58) ;  /* 0x0000006000308947 */ /* 0x002fea0003800000 */
.L_x_57:
[----:B------:R-:W-:Y:S01]  /*3260*/  UISETP.NE.AND UP1, UPT, UR15, 0x1, UPT ;  /* 0x000000010f00788c */ /* 0x000fe2000bf25270 */
[----:B------:R-:W-:Y:S01]  /*3270*/  PLOP3.LUT P2, PT, PT, PT, PT, 0x80, 0x8 ;  /* 0x000000000008781c */ /* 0x000fe20003f4f070 */
[----:B------:R-:W-:Y:S02]  /*3280*/  UIADD3 UR17, UPT, UPT, UR14, 0x1, URZ ;  /* 0x000000010e117890 */ /* 0x000fe4000fffe0ff */
[----:B------:R-:W-:Y:S02]  /*3290*/  ULEA UR24, UR14, UR12, 0xa ;  /* 0x0000000c0e187291 */ /* 0x000fe4000f8e50ff */
[----:B------:R-:W-:Y:S01]  /*32a0*/  UISETP.NE.AND UP2, UPT, UR17, 0x5, UPT ;  /* 0x000000051100788c */ /* 0x000fe2000bf45270 */
[----:B------:R-:W-:Y:S01]  /*32b0*/  PLOP3.LUT P0, PT, PT, PT, UP1, 0x80, 0x8 ;  /* 0x000000000008781c */ /* 0x000fe20003f0f018 */
[----:B------:R-:W-:Y:S02]  /*32c0*/  ULEA UR26, UR14, UR11, 0x8 ;  /* 0x0000000b0e1a7291 */ /* 0x000fe4000f8e40ff */
[----:B------:R-:W-:Y:S02]  /*32d0*/  USEL UR13, URZ, 0x1, UP2 ;  /* 0x00000001ff0d7887 */ /* 0x000fe40009000000 */
[----:B------:R-:W-:Y:S02]  /*32e0*/  USEL UR17, UR17, URZ, UP2 ;  /* 0x000000ff11117287 */ /* 0x000fe40009000000 */
[----:B------:R-:W-:Y:S02]  /*32f0*/  UIADD3 UR30, UPT, UPT, UR24, 0x2, URZ ;  /* 0x00000002181e7890 */ /* 0x000fe4000fffe0ff */
[----:B------:R-:W-:Y:S01]  /*3300*/  @UP1 ULEA UR4, UR17, UR6, 0x3 ;  /* 0x0000000611041291 */ /* 0x000fe2000f8e18ff */
[----:B------:R-:W-:Y:S01]  /*3310*/  LOP3.LUT R8, R8, UR13, RZ, 0x3c, !PT ;  /* 0x0000000d08087c12 */ /* 0x000fe2000f8e3cff */
[----:B------:R-:W-:Y:S02]  /*3320*/  UIADD3 UR28, UPT, UPT, UR26, 0x2, URZ ;  /* 0x000000021a1c7890 */ /* 0x000fe4000fffe0ff */
[----:B------:R-:W-:Y:S01]  /*3330*/  UIADD3 UR7, UPT, UPT, UR7, 0x28, URZ ;  /* 0x0000002807077890 */ /* 0x000fe2000fffe0ff */
[----:B-1----:R-:W-:Y:S01]  /*3340*/  @P0 SHF.L.U32 R0, R8, 0x1f, RZ ;  /* 0x0000001f08000819 */ /* 0x002fe200000006ff */
[----:B------:R-:W-:Y:S01]  /*3350*/  UMOV UR25, 0x80004020 ;  /* 0x8000402000197882 */ /* 0x000fe20000000000 */
[----:B------:R-:W-:Y:S01]  /*3360*/  UMOV UR27, 0x80004020 ;  /* 0x80004020001b7882 */ /* 0x000fe20000000000 */
[----:B------:R-:W-:Y:S01]  /*3370*/  UMOV UR31, 0x80004020 ;  /* 0x80004020001f7882 */ /* 0x000fe20000000000 */
[----:B------:R2:W4:Y:S01]  /*3380*/  @P0 SYNCS.PHASECHK.TRANS64.TRYWAIT P2, [UR4], R0 ;  /* 0x00000000ff0005a7 */ /* 0x0005220008041104 */
[----:B------:R-:W-:Y:S01]  /*3390*/  UIADD3 UR15, UPT, UPT, UR15, -0x1, URZ ;  /* 0xffffffff0f0f7890 */ /* 0x000fe2000fffe0ff */
[----:B------:R2:W-:Y:S01]  /*33a0*/  UTCHMMA gdesc[UR26], gdesc[UR24], tmem[UR9], tmem[UR22], idesc[UR23], UP4 ;  /* 0x00ff16181a0075ea */ /* 0x0005e2000a000009 */
[----:B------:R-:W-:Y:S01]  /*33b0*/  UPLOP3.LUT UP4, UPT, UPT, UPT, UPT, 0x80, 0x8 ;  /* 0x000000000008789c */ /* 0x000fe20003f8f070 */
[----:B------:R-:W-:Y:S01]  /*33c0*/  UMOV UR29, 0x80004020 ;  /* 0x80004020001d7882 */ /* 0x000fe20000000000 */
[----:B------:R-:W-:Y:S01]  /*33d0*/  UMOV UR14, UR17 ;  /* 0x00000011000e7c82 */ /* 0x000fe20008000000 */
[----:B------:R2:W-:Y:S01]  /*33e0*/  UTCHMMA gdesc[UR28], gdesc[UR30], tmem[UR9], tmem[UR20], idesc[UR21], UPT ;  /* 0x00ff141e1c0075ea */ /* 0x0005e2000b800009 */
[----:B------:R2:W-:Y:S01]  /*33f0*/  UTCBAR [UR7], URZ ;  /* 0x000000ff070073e9 */ /* 0x0005e200080000ff */
[----:B------:R-:W-:Y:S06]  /*3400*/  BRA.U UP0, `(.L_x_59) ;  /* 0xfffffffd00787547 */ /* 0x000fec000b83ffff */
.L_x_56:
[----:B------:R-:W-:Y:S01]  /*3410*/  UIADD3 UR18, UPT, UPT, UR18, 0x1, URZ ;  /* 0x0000000112127890 */ /* 0x000fe2000fffe0ff */
[C---:B------:R-:W-:Y:S01]  /*3420*/  ISETP.NE.AND P0, PT, R10.reuse, 0x2, PT ;  /* 0x000000020a00780c */ /* 0x040fe20003f05270 */
[----:B------:R-:W-:Y:S02]  /*3430*/  UIADD3 UR8, UPT, UPT, UR8, 0xc0, URZ ;  /* 0x000000c008087890 */ /* 0x000fe4000fffe0ff */
[----:B------:R-:W-:Y:S01]  /*3440*/  UISETP.NE.AND UP0, UPT, UR18, 0x4, UPT ;  /* 0x000000041200788c */ /* 0x000fe2000bf05270 */
[----:B-12---:R-:W-:Y:S02]  /*3450*/  SEL R0, RZ, 0x1, P0 ;  /* 0x00000001ff007807 */ /* 0x006fe40000000000 */
[----:B------:R-:W-:Y:S01]  /*3460*/  SEL R10, R10, RZ, P0 ;  /* 0x000000ff0a0a7207 */ /* 0x000fe20000000000 */
[----:B------:R-:W-:Y:S01]  /*3470*/  USEL UR4, URZ, 0x1, UP0 ;  /* 0x00000001ff047887 */ /* 0x000fe20008000000 */
[----:B------:R-:W-:Y:S01]  /*3480*/  LOP3.LUT R9, R9, R0, RZ, 0x3c, !PT ;  /* 0x0000000009097212 */ /* 0x000fe200078e3cff */
[----:B------:R-:W-:Y:S01]  /*3490*/  USEL UR18, UR18, URZ, UP0 ;  /* 0x000000ff12127287 */ /* 0x000fe20008000000 */
[----:B------:R1:W-:Y:S03]  /*34a0*/  UTCBAR [UR8], URZ ;  /* 0x000000ff080073e9 */ /* 0x0003e600080000ff */
[----:B------:R-:W-:Y:S01]  /*34b0*/  LOP3.LUT R11, R11, UR4, RZ, 0x3c, !PT ;  /* 0x000000040b0b7c12 */ /* 0x000fe2000f8e3cff */
[----:B------:R-:W-:Y:S07]  /*34c0*/  @P1 BRA `(.L_x_60) ;  /* 0xfffffff800b01947 */ /* 0x000fee000383ffff */
[----:B------:R-:W2:Y:S01]  /*34d0*/  S2UR UR4, SR_CgaCtaId ;  /* 0x00000000000479c3 */ /* 0x000ea20000008800 */
[----:B------:R-:W-:Y:S01]  /*34e0*/  ELECT P0, URZ, PT ;  /* 0x0000000000ff782f */ /* 0x000fe20003800000 */
[----:B------:R-:W-:Y:S01]  /*34f0*/  IMAD.MOV.U32 R0, RZ, RZ, 0x1 ;  /* 0x00000001ff007424 */ /* 0x000fe200078e00ff */
[----:B------:R-:W-:Y:S01]  /*3500*/  UIADD3 UR6, UPT, UPT, UR6, 0xe0, URZ ;  /* 0x000000e006067890 */ /* 0x000fe2000fffe0ff */
[----:B------:R-:W-:Y:S01]  /*3510*/  SHF.L.U32 R2, R11, 0x1f, RZ ;  /* 0x0000001f0b027819 */ /* 0x000fe200000006ff */
[----:B------:R-:W-:-:S03]  /*3520*/  UMOV UR5, 0x40 ;  /* 0x0000004000057882 */ /* 0x000fc60000000000 */
[----:B------:R-:W-:Y:S01]  /*3530*/  UVIRTCOUNT.DEALLOC.SMPOOL 0x80 ;  /* 0x000000800000784c */ /* 0x000fe20000000000 */
[----:B--2---:R-:W-:Y:S02]  /*3540*/  ULEA UR4, UR4, UR5, 0x18 ;  /* 0x0000000504047291 */ /* 0x004fe4000f8ec0ff */
[----:B------:R-:W-:-:S07]  /*3550*/  ULEA UR5, UR18, UR6, 0x3 ;  /* 0x0000000612057291 */ /* 0x000fce000f8e18ff */
[----:B------:R2:W-:Y:S02]  /*3560*/  @P0 STS.U8 [UR4+0x1c], R0 ;  /* 0x00001c00ff000988 */ /* 0x0005e40008000004 */
[----:B------:R-:W3:Y:S02]  /*3570*/  SYNCS.PHASECHK.TRANS64.TRYWAIT P0, [UR5], R2 ;  /* 0x00000002ff0075a7 */ /* 0x000ee40008001105 */
[----:B--23--:R-:W-:Y:S05]  /*3580*/  @!P0 BRA `(.L_x_61) ;  /* 0x0000005c007c8947 */ /* 0x00cfea0003800000 */
.L_x_154:
[----:B------:R-:W-:-:S04]  /*3590*/  UIADD3 UR7, UPT, UPT, UR18, 0x1, URZ ;  /* 0x0000000112077890 */ /* 0x000fc8000fffe0ff */
[----:B------:R-:W-:-:S04]  /*35a0*/  UISETP.NE.AND UP0, UPT, UR7, 0x4, UPT ;  /* 0x000000040700788c */ /* 0x000fc8000bf05270 */
[----:B-1----:R-:W-:Y:S02]  /*35b0*/  USEL UR8, URZ, 0x1, UP0 ;  /* 0x00000001ff087887 */ /* 0x002fe40008000000 */
[----:B------:R-:W-:-:S04]  /*35c0*/  USEL UR7, UR7, URZ, UP0 ;  /* 0x000000ff07077287 */ /* 0x000fc80008000000 */
[----:B------:R-:W-:Y:S01]  /*35d0*/  ULEA UR5, UR7, UR6, 0x3 ;  /* 0x0000000607057291 */ /* 0x000fe2000f8e18ff */
[----:B--2---:R-:W-:-:S04]  /*35e0*/  LOP3.LUT R2, R11, UR8, RZ, 0x3c, !PT ;  /* 0x000000080b027c12 */ /* 0x004fc8000f8e3cff */
[----:B------:R-:W-:-:S04]  /*35f0*/  SHF.L.U32 R3, R2, 0x1f, RZ ;  /* 0x0000001f02037819 */ /* 0x000fc800000006ff */
[----:B------:R-:W1:Y:S02]  /*3600*/  SYNCS.PHASECHK.TRANS64.TRYWAIT P0, [UR5], R3 ;  /* 0x00000003ff0075a7 */ /* 0x000e640008001105 */
[----:B-1----:R-:W-:Y:S05]  /*3610*/  @!P0 BRA `(.L_x_62) ;  /* 0x0000005c00708947 */ /* 0x002fea0003800000 */
.L_x_156:
        /* <DEDUP_REMOVED lines=9> */
.L_x_158:
[----:B------:R-:W-:-:S04]  /*36b0*/  UIADD3 UR7, UPT, UPT, UR7, 0x1, URZ ;  /* 0x0000000107077890 */ /* 0x000fc8000fffe0ff */
[----:B------:R-:W-:-:S04]  /*36c0*/  UISETP.NE.AND UP0, UPT, UR7, 0x4, UPT ;  /* 0x000000040700788c */ /* 0x000fc8000bf05270 */
[----:B------:R-:W-:Y:S02]  /*36d0*/  USEL UR5, URZ, 0x1, UP0 ;  /* 0x00000001ff057887 */ /* 0x000fe40008000000 */
[----:B------:R-:W-:-:S04]  /*36e0*/  USEL UR7, UR7, URZ, UP0 ;  /* 0x000000ff07077287 */ /* 0x000fc80008000000 */
[----:B------:R-:W-:Y:S01]  /*36f0*/  ULEA UR7, UR7, UR6, 0x3 ;  /* 0x0000000607077291 */ /* 0x000fe2000f8e18ff */
[----:B------:R-:W-:-:S04]  /*3700*/  LOP3.LUT R2, R2, UR5, RZ, 0x3c, !PT ;  /* 0x0000000502027c12 */ /* 0x000fc8000f8e3cff */
[----:B------:R-:W-:-:S04]  /*3710*/  SHF.L.U32 R2, R2, 0x1f, RZ ;  /* 0x0000001f02027819 */ /* 0x000fc800000006ff */
[----:B------:R-:W2:Y:S02]  /*3720*/  SYNCS.PHASECHK.TRANS64.TRYWAIT P0, [UR7], R2 ;  /* 0x00000002ff0075a7 */ /* 0x000ea40008001107 */
[----:B--2---:R-:W-:Y:S05]  /*3730*/  @!P0 BRA `(.L_x_64) ;  /* 0x0000005c00588947 */ /* 0x004fea0003800000 */
.L_x_160:
[----:B------:R-:W-:Y:S01]  /*3740*/  NOP ;  /* 0x0000000000007918 */ /* 0x000fe20000000000 */
[----:B-1----:R-:W1:Y:S01]  /*3750*/  LDS R0, [UR4+0x14] ;  /* 0x00001404ff007984 */ /* 0x002e620008000800 */
[----:B------:R-:W-:Y:S01]  /*3760*/  ULOP3.LUT UR6, UR19, 0xffff, URZ, 0xc0, !UPT ;  /* 0x0000ffff13067892 */ /* 0x000fe2000f8ec0ff */
[----:B------:R-:W-:Y:S01]  /*3770*/  UMOV UR8, 0xffff ;  /* 0x0000ffff00087882 */ /* 0x000fe20000000000 */
[----:B------:R-:W-:Y:S02]  /*3780*/  UMOV UR5, 0x1 ;  /* 0x0000000100057882 */ /* 0x000fe40000000000 */
[----:B------:R-:W-:-:S04]  /*3790*/  USHF.R.U32.HI UR6, URZ, 0x5, UR6 ;  /* 0x00000005ff067899 */ /* 0x000fc80008011606 */
[----:B------:R-:W-:Y:S02]  /*37a0*/  USHF.L.U32 UR8, UR8, UR6, URZ ;  /* 0x0000000608087299 */ /* 0x000fe400080006ff */
[----:B------:R-:W-:-:S04]  /*37b0*/  USHF.L.U32 UR5, UR5, UR6, URZ ;  /* 0x0000000605057299 */ /* 0x000fc800080006ff */
[----:B-1----:R-:W-:-:S04]  /*37c0*/  LOP3.LUT R0, R0, UR8, RZ, 0xc0, !PT ;  /* 0x0000000800007c12 */ /* 0x002fc8000f8ec0ff */
[----:B------:R-:W-:-:S13]  /*37d0*/  ISETP.NE.AND P0, PT, R0, UR8, PT ;  /* 0x0000000800007c0c */ /* 0x000fda000bf05270 */
[----:B------:R-:W-:Y:S05]  /*37e0*/  @P0 BRA `(.L_x_65) ;  /* 0x0000000000580947 */ /* 0x000fea0003800000 */
[----:B------:R-:W1:Y:S02]  /*37f0*/  LDS R0, [UR4+0x18] ;  /* 0x00001804ff007984 */ /* 0x000e640008000800 */
[----:B-1----:R-:W-:-:S04]  /*3800*/  LOP3.LUT R0, R0, UR5, RZ, 0xc0, !PT ;  /* 0x0000000500007c12 */ /* 0x002fc8000f8ec0ff */
[----:B------:R-:W-:-:S13]  /*3810*/  ISETP.NE.AND P0, PT, R0, UR5, PT ;  /* 0x0000000500007c0c */ /* 0x000fda000bf05270 */
[----:B------:R-:W-:Y:S05]  /*3820*/  @P0 BRA `(.L_x_66) ;  /* 0x00000000003c0947 */ /* 0x000fea0003800000 */
[----:B------:R-:W1:Y:S01]  /*3830*/  S2R R2, SR_LANEID ;  /* 0x0000000000027919 */ /* 0x000e620000000000 */
[----:B------:R-:W-:Y:S01]  /*3840*/  ULOP3.LUT UR8, URZ, UR8, URZ, 0x33, !UPT ;  /* 0x00000008ff087292 */ /* 0x000fe2000f8e33ff */
[----:B------:R-:W-:Y:S02]  /*3850*/  VOTEU.ANY UR7, UPT, PT ;  /* 0x0000000000077886 */ /* 0x000fe400038e0100 */
[----:B------:R-:W-:-:S03]  /*3860*/  UFLO.U32 UR7, UR7 ;  /* 0x00000007000772bd */ /* 0x000fc600080e0000 */
[----:B------:R-:W-:-:S04]  /*3870*/  IMAD.U32 R0, RZ, RZ, UR8 ;  /* 0x00000008ff007e24 */ /* 0x000fc8000f8e00ff */
[----:B------:R2:W3:Y:S02]  /*3880*/  REDUX UR6, R0 ;  /* 0x00000000000673c4 */ /* 0x0004e40000000000 */
[----:B------:R1:W-:Y:S02]  /*3890*/  UTCATOMSWS.AND URZ, UR8 ;  /* 0x0000000800ff79e3 */ /* 0x0003e40008000000 */
[----:B-1----:R-:W-:Y:S02]  /*38a0*/  ISETP.EQ.U32.AND P0, PT, R2, UR7, PT ;  /* 0x0000000702007c0c */ /* 0x002fe4000bf02070 */
[----:B--2---:R-:W-:Y:S02]  /*38b0*/  LOP3.LUT R0, RZ, UR5, RZ, 0x33, !PT ;  /* 0x00000005ff007c12 */ /* 0x004fe4000f8e33ff */
[----:B---3--:R-:W-:Y:S02]  /*38c0*/  MOV R2, UR6 ;  /* 0x0000000600027c02 */ /* 0x008fe40008000f00 */
[----:B------:R-:W1:Y:S07]  /*38d0*/  REDUX UR5, R0 ;  /* 0x00000000000573c4 */ /* 0x000e6e0000000000 */
[----:B------:R2:W-:Y:S01]  /*38e0*/  @P0 ATOMS.AND RZ, [UR4+0x14], R2 ;  /* 0x00001402ffff098c */ /* 0x0005e2000a800004 */
[----:B-1----:R-:W-:-:S05]  /*38f0*/  IMAD.U32 R0, RZ, RZ, UR5 ;  /* 0x00000005ff007e24 */ /* 0x002fca000f8e00ff */
[----:B------:R2:W-:Y:S01]  /*3900*/  @P0 ATOMS.AND RZ, [UR4+0x18], R0 ;  /* 0x00001800ffff098c */ /* 0x0005e2000a800004 */
[----:B------:R-:W-:Y:S05]  /*3910*/  BRA `(.L_x_67) ;  /* 0x0000000000147947 */ /* 0x000fea0003800000 */
.L_x_66:
[----:B------:R-:W-:Y:S02]  /*3920*/  MOV R2, 0x3940 ;  /* 0x0000394000027802 */ /* 0x000fe40000000f00 */
[----:B----45:R-:W-:Y:S05]  /*3930*/  CALL.REL.NOINC `($__internal_0_$__cuda_sm10x_tcgen05_guardrail_trap_col_being_dealloced_not_returned_by_alloc) ;  /* 0x0000006000407944 */ /* 0x030fea0003c00000 */
[----:B------:R-:W-:Y:S05]  /*3940*/  BRA `(.L_x_67) ;  /* 0x0000000000087947 */ /* 0x000fea0003800000 */
.L_x_65:
[----:B------:R-:W-:Y:S02]  /*3950*/  MOV R2, 0x3970 ;  /* 0x0000397000027802 */ /* 0x000fe40000000f00 */
[----:B----45:R-:W-:Y:S05]  /*3960*/  CALL.REL.NOINC `($__internal_2_$__cuda_sm10x_tcgen05_guardrail_trap_unallocated_columns_being_dealloced) ;  /* 0x00000060004c7944 */ /* 0x030fea0003c00000 */
.L_x_67:
[----:B------:R-:W-:Y:S01]  /*3970*/  NOP ;  /* 0x0000000000007918 */ /* 0x000fe20000000000 */
[----:B------:R-:W-:Y:S05]  /*3980*/  EXIT ;  /* 0x000000000000794d */ /* 0x000fea0003800000 */
.L_x_49:
[----:B------:R-:W-:-:S09]  /*3990*/  UISETP.NE.OR UP2, UPT, UR8, 0x3, !UP2 ;  /* 0x000000030800788c */ /* 0x000fd2000d745670 */
[----:B------:R-:W-:Y:S05]  /*39a0*/  BRA.U UP2, `(.L_x_68) ;  /* 0x0000001102087547 */ /* 0x000fea000b800000 */
[----:B------:R-:W1:Y:S01]  /*39b0*/  LDC R0, c[0x0][0xb30] ;  /* 0x0002cc00ff007b82 */ /* 0x000e620000000800 */
[----:B------:R-:W2:Y:S01]  /*39c0*/  LDCU.64 UR8, c[0x0][0x888] ;  /* 0x00011100ff0877ac */ /* 0x000ea20008000a00 */
[----:B------:R-:W-:Y:S02]  /*39d0*/  HFMA2 R27, -RZ, RZ, 0, 0 ;  /* 0x00000000ff1b7431 */ /* 0x000fe400000001ff */
[----:B------:R-:W-:Y:S01]  /*39e0*/  IMAD.MOV.U32 R29, RZ, RZ, 0x1 ;  /* 0x00000001ff1d7424 */ /* 0x000fe200078e00ff */
[----:B------:R-:W-:Y:S01]  /*39f0*/  MOV R25, 0x2000 ;  /* 0x0000200000197802 */ /* 0x000fe20000000f00 */
[----:B------:R-:W4:Y:S01]  /*3a00*/  LDCU.64 UR4, c[0x0][0x890] ;  /* 0x00011200ff0477ac */ /* 0x000f220008000a00 */
[----:B------:R-:W-:Y:S01]  /*3a10*/  IMAD.MOV.U32 R28, RZ, RZ, RZ ;  /* 0x000000ffff1c7224 */ /* 0x000fe200078e00ff */
[----:B------:R-:W3:Y:S01]  /*3a20*/  LDC R24, c[0x0][0x370] ;  /* 0x0000dc00ff187b82 */ /* 0x000ee20000000800 */
[----:B------:R-:W-:Y:S01]  /*3a30*/  UMOV UR7, 0x400 ;  /* 0x0000040000077882 */ /* 0x000fe20000000000 */
[----:B------:R-:W-:-:S02]  /*3a40*/  UPLOP3.LUT UP1, UPT, UPT, UPT, UPT, 0x40, 0x4 ;  /* 0x000000000004789c */ /* 0x000fc40003f2e870 */
[----:B------:R-:W-:-:S04]  /*3a50*/  ULEA UR7, UR37, UR7, 0x18 ;  /* 0x0000000725077291 */ /* 0x000fc8000f8ec0ff */
[----:B------:R-:W3:Y:S01]  /*3a60*/  LDC R3, c[0x0][0xb0c] ;  /* 0x0002c300ff037b82 */ /* 0x000ee20000000800 */
[----:B------:R-:W-:Y:S02]  /*3a70*/  UIADD3 UR13, UPT, UPT, UR7, 0x68, URZ ;  /* 0x00000068070d7890 */ /* 0x000fe4000fffe0ff */
[----:B--2---:R-:W-:Y:S02]  /*3a80*/  UISETP.NE.U32.AND UP2, UPT, UR8, URZ, UPT ;  /* 0x000000ff0800728c */ /* 0x004fe4000bf45070 */
[----:B------:R-:W-:Y:S02]  /*3a90*/  UIADD3 UR33, UPT, UPT, UR7, 0x50, URZ ;  /* 0x0000005007217890 */ /* 0x000fe4000fffe0ff */
[----:B----4-:R-:W-:Y:S01]  /*3aa0*/  UISETP.NE.U32.AND UP3, UPT, UR4, URZ, UPT ;  /* 0x000000ff0400728c */ /* 0x010fe2000bf65070 */
[----:B------:R-:W2:Y:S01]  /*3ab0*/  LDC R18, c[0x0][0xb20] ;  /* 0x0002c800ff127b82 */ /* 0x000ea20000000800 */
[----:B-1----:R-:W-:Y:S01]  /*3ac0*/  ISETP.NE.AND P1, PT, R0, 0x1, PT ;  /* 0x000000010000780c */ /* 0x002fe20003f25270 */
[----:B------:R-:W-:-:S02]  /*3ad0*/  UISETP.NE.AND.EX UP2, UPT, UR9, URZ, UPT, UP2 ;  /* 0x000000ff0900728c */ /* 0x000fc4000bf45320 */
[----:B------:R-:W-:Y:S02]  /*3ae0*/  UIADD3 UR25, UPT, UPT, UR7, 0x58, URZ ;  /* 0x0000005807197890 */ /* 0x000fe4000fffe0ff */
[----:B------:R-:W-:Y:S02]  /*3af0*/  UIADD3 UR17, UPT, UPT, UR7, 0x60, URZ ;  /* 0x0000006007117890 */ /* 0x000fe4000fffe0ff */
[----:B------:R-:W1:Y:S01]  /*3b00*/  LDC.64 R30, c[0x0][0x348] ;  /* 0x0000d200ff1e7b82 */ /* 0x000e620000000a00 */
[----:B------:R-:W-:Y:S02]  /*3b10*/  UPRMT UR13, UR37, 0x654, UR13 ;  /* 0x00000654250d7896 */ /* 0x000fe4000800000d */
[----:B------:R-:W-:-:S05]  /*3b20*/  UISETP.NE.AND.EX UP3, UPT, UR5, URZ, UPT, UP3 ;  /* 0x000000ff0500728c */ /* 0x000fca000bf65330 */
[----:B------:R-:W4:Y:S08]  /*3b30*/  LDC.64 R16, c[0x0][0xb10] ;  /* 0x0002c400ff107b82 */ /* 0x000f300000000a00 */
[----:B------:R-:W1:Y:S08]  /*3b40*/  LDC.64 R6, c[0x0][0xb18] ;  /* 0x0002c600ff067b82 */ /* 0x000e700000000a00 */
[----:B------:R-:W1:Y:S08]  /*3b50*/  LDC.64 R4, c[0x0][0xb28] ;  /* 0x0002ca00ff047b82 */ /* 0x000e700000000a00 */
[----:B--23--:R-:W1:Y:S02]  /*3b60*/  LDC R19, c[0x0][0x374] ;  /* 0x0000dd00ff137b82 */ /* 0x00ce640000000800 */
.L_x_79:
[C---:B------:R-:W-:Y:S02]  /*3b70*/  LEA R0, R28.reuse, UR7, 0x3 ;  /* 0x000000071c007c11 */ /* 0x040fe4000f8e18ff */
[----:B------:R-:W-:Y:S02]  /*3b80*/  SHF.L.U32 R2, R27, 0x1f, RZ ;  /* 0x0000001f1b027819 */ /* 0x000fe400000006ff */
[----:B------:R-:W-:Y:S02]  /*3b90*/  LEA R20, R28, UR7, 0x4 ;  /* 0x000000071c147c11 */ /* 0x000fe4000f8e20ff */
[----:B--2---:R-:W2:Y:S02]  /*3ba0*/  SYNCS.PHASECHK.TRANS64.TRYWAIT P0, [R0+URZ+0xa0], R2 ;  /* 0x0000a002000075a7 */ /* 0x004ea400080011ff */
[----:B--2---:R-:W-:Y:S05]  /*3bb0*/  @!P0 BRA `(.L_x_69) ;  /* 0x0000005800508947 */ /* 0x004fea0003800000 */
.L_x_161:
[----:B------:R-:W-:Y:S01]  /*3bc0*/  ISETP.GE.AND P0, PT, R40, 0x1, PT ;  /* 0x000000012800780c */ /* 0x000fe20003f06270 */
[----:B------:R-:W3:Y:S01]  /*3bd0*/  LDS.128 R20, [R20+0x130] ;  /* 0x0001300014147984 */ /* 0x000ee20000000c00 */
[----:B--2---:R-:W-:Y:S01]  /*3be0*/  VIADD R0, R0, 0xb0 ;  /* 0x000000b000007836 */ /* 0x004fe20000000000 */
[----:B------:R-:W-:Y:S01]  /*3bf0*/  @!PT LDS RZ, [RZ] ;  /* 0x00000000fffff984 */ /* 0x000fe20000000800 */
[----:B------:R-:W-:Y:S01]  /*3c00*/  @!PT LDS RZ, [RZ] ;  /* 0x00000000fffff984 */ /* 0x000fe20000000800 */
[----:B------:R-:W-:Y:S01]  /*3c10*/  @!PT LDS RZ, [RZ] ;  /* 0x00000000fffff984 */ /* 0x000fe20000000800 */
[----:B------:R-:W-:Y:S01]  /*3c20*/  @!PT LDS RZ, [RZ] ;  /* 0x00000000fffff984 */ /* 0x000fe20000000800 */
[----:B------:R2:W-:Y:S06]  /*3c30*/  MEMBAR.ALL.CTA ;  /* 0x0000000000007992 */ /* 0x0005ec0000008000 */
[----:B--2---:R-:W2:Y:S01]  /*3c40*/  FENCE.VIEW.ASYNC.S ;  /* 0x00000000000073c6 */ /* 0x004ea20000000000 */
[----:B------:R-:W-:Y:S04]  /*3c50*/  PRMT R0, RZ, 0x654, R0 ;  /* 0x00000654ff007816 */ /* 0x000fe80000000000 */
[----:B--2---:R2:W-:Y:S01]  /*3c60*/  SYNCS.ARRIVE.TRANS64.RED.A1T0 RZ, [R0+URZ], RZ ;  /* 0x000000ff00ff79a7 */ /* 0x0045e200081004ff */
[----:B---3--:R-:W-:Y:S11]  /*3c70*/  LOP3.LUT P3, RZ, R22, 0x1, RZ, 0xc0, !PT ;  /* 0x0000000116ff7812 */ /* 0x008ff6000786c0ff */
[----:B------:R-:W-:Y:S02]  /*3c80*/  @!UPT UIADD3 URZ, UPT, UPT, URZ, URZ, URZ ;  /* 0x000000fffffff290 */ /* 0x000fe4000fffe0ff */
[----:B------:R-:W-:Y:S02]  /*3c90*/  @P3 MOV R11, R20 ;  /* 0x00000014000b3202 */ /* 0x000fe40000000f00 */
[----:B------:R-:W-:Y:S01]  /*3ca0*/  @P3 LOP3.LUT R10, R21, 0xffff, RZ, 0xc0, !PT ;  /* 0x0000ffff150a3812 */ /* 0x000fe200078ec0ff */
[----:B--2---:R-:W-:Y:S06]  /*3cb0*/  @!P0 BRA `(.L_x_70) ;  /* 0x0000000000a48947 */ /* 0x004fec0003800000 */
[-C--:B-1----:R-:W-:Y:S01]  /*3cc0*/  IMAD.HI.U32 R0, R19, R7.reuse, RZ ;  /* 0x0000000713007227 */ /* 0x082fe200078e00ff */
[----:B------:R-:W-:Y:S02]  /*3cd0*/  ISETP.NE.AND P0, PT, R6, 0x1, PT ;  /* 0x000000010600780c */ /* 0x000fe40003f05270 */
[----:B------:R-:W-:Y:S01]  /*3ce0*/  ISETP.NE.AND P2, PT, R40, 0x1, PT ;  /* 0x000000012800780c */ /* 0x000fe20003f45270 */
[----:B----4-:R-:W-:Y:S01]  /*3cf0*/  IMAD.HI.U32 R9, R24, R16, RZ ;  /* 0x0000001018097227 */ /* 0x010fe200078e00ff */
[----:B------:R-:W-:Y:S02]  /*3d00*/  SHF.R.U32.HI R0, RZ, R18, R0 ;  /* 0x00000012ff007219 */ /* 0x000fe40000011600 */
[----:B------:R-:W-:Y:S01]  /*3d10*/  ISETP.NE.AND P4, PT, R3, 0x1, PT ;  /* 0x000000010300780c */ /* 0x000fe20003f85270 */
[----:B------:R-:W-:Y:S01]  /*3d20*/  IMAD.HI.U32 R13, R10, R7, RZ ;  /* 0x000000070a0d7227 */ /* 0x000fe200078e00ff */
[----:B------:R-:W-:Y:S02]  /*3d30*/  SHF.R.U32.HI R9, RZ, R17, R9 ;  /* 0x00000011ff097219 */ /* 0x000fe40000011609 */
[----:B------:R-:W-:Y:S01]  /*3d40*/  SEL R0, R19, R0, !P0 ;  /* 0x0000000013007207 */ /* 0x000fe20004000000 */
[----:B------:R-:W-:Y:S01]  /*3d50*/  IMAD.HI.U32 R12, R11, R16, RZ ;  /* 0x000000100b0c7227 */ /* 0x000fe200078e00ff */
[----:B------:R-:W-:Y:S03]  /*3d60*/  SEL R9, R24, R9, !P4 ;  /* 0x0000000918097207 */ /* 0x000fe60006000000 */
[-C--:B------:R-:W-:Y:S01]  /*3d70*/  IMAD.HI.U32 R8, R0, R4.reuse, RZ ;  /* 0x0000000400087227 */ /* 0x080fe200078e00ff */
[----:B------:R-:W-:Y:S03]  /*3d80*/  SHF.R.U32.HI R12, RZ, R17, R12 ;  /* 0x00000011ff0c7219 */ /* 0x000fe6000001160c */
[----:B------:R-:W-:Y:S01]  /*3d90*/  IMAD.HI.U32 R2, R9, R4, RZ ;  /* 0x0000000409027227 */ /* 0x000fe200078e00ff */
[-C--:B------:R-:W-:Y:S02]  /*3da0*/  @P2 SHF.R.U32.HI R0, RZ, R5.reuse, R8 ;  /* 0x00000005ff002219 */ /* 0x080fe40000011608 */
[----:B------:R-:W-:Y:S02]  /*3db0*/  SHF.R.U32.HI R8, RZ, R18, R13 ;  /* 0x00000012ff087219 */ /* 0x000fe4000001160d */
[----:B------:R-:W-:Y:S01]  /*3dc0*/  @P2 SHF.R.U32.HI R9, RZ, R5, R2 ;  /* 0x00000005ff092219 */ /* 0x000fe20000011602 */
[----:B------:R-:W-:Y:S01]  /*3dd0*/  IMAD R0, R40, R0, RZ ;  /* 0x0000000028007224 */ /* 0x000fe200078e02ff */
[----:B------:R-:W-:Y:S02]  /*3de0*/  SEL R8, R10, R8, !P0 ;  /* 0x000000080a087207 */ /* 0x000fe40004000000 */
[----:B------:R-:W-:Y:S01]  /*3df0*/  SEL R2, R11, R12, !P4 ;  /* 0x0000000c0b027207 */ /* 0x000fe20006000000 */
[----:B------:R-:W-:Y:S01]  /*3e00*/  IMAD R12, R40, R9, RZ ;  /* 0x00000009280c7224 */ /* 0x000fe200078e02ff */
[C---:B------:R-:W-:Y:S01]  /*3e10*/  ISETP.GE.AND P0, PT, R8.reuse, R0, PT ;  /* 0x000000000800720c */ /* 0x040fe20003f06270 */
[----:B------:R-:W-:Y:S03]  /*3e20*/  IMAD.HI.U32 R0, R8, R4, RZ ;  /* 0x0000000408007227 */ /* 0x000fe600078e00ff */
[----:B------:R-:W-:Y:S02]  /*3e30*/  ISETP.GE.OR P0, PT, R2, R12, P0 ;  /* 0x0000000c0200720c */ /* 0x000fe40000706670 */
[-C--:B------:R-:W-:Y:S04]  /*3e40*/  SHF.R.U32.HI R0, RZ, R5.reuse, R0 ;  /* 0x00000005ff007219 */ /* 0x080fe80000011600 */
[----:B------:R-:W-:Y:S05]  /*3e50*/  SEL R13, R8, R0, !P2 ;  /* 0x00000000080d7207 */ /* 0x000fea0005000000 */
[----:B------:R-:W-:Y:S02]  /*3e60*/  IMAD.MOV R12, RZ, RZ, -R13 ;  /* 0x000000ffff0c7224 */ /* 0x000fe400078e0a0d */
[----:B------:R-:W-:Y:S04]  /*3e70*/  @!P0 IMAD.HI.U32 R0, R2, R4, RZ ;  /* 0x0000000402008227 */ /* 0x000fe800078e00ff */
[----:B------:R-:W-:Y:S01]  /*3e80*/  IMAD R12, R40, R12, R8 ;  /* 0x0000000c280c7224 */ /* 0x000fe200078e0208 */
[----:B------:R-:W-:Y:S04]  /*3e90*/  @!P0 SHF.R.U32.HI R0, RZ, R5, R0 ;  /* 0x00000005ff008219 */ /* 0x000fe80000011600 */
[----:B------:R-:W-:Y:S04]  /*3ea0*/  @!P0 SEL R0, R2, R0, !P2 ;  /* 0x0000000002008207 */ /* 0x000fe80005000000 */
[----:B------:R-:W-:Y:S01]  /*3eb0*/  @!P0 IADD3 R13, PT, PT, R13, -R0, RZ ;  /* 0x800000000d0d8210 */ /* 0x000fe20007ffe0ff */
[----:B------:R-:W-:Y:S01]  /*3ec0*/  @!P0 IMAD R0, R9, R12, R0 ;  /* 0x0000000c09008224 */ /* 0x000fe200078e0200 */
[----:B------:R-:W-:Y:S01]  /*3ed0*/  IADD3 R9, PT, PT, -R8, RZ, RZ ;  /* 0x000000ff08097210 */ /* 0x000fe20007ffe1ff */
[--C-:B------:R-:W-:Y:S02]  /*3ee0*/  IMAD.MOV R12, RZ, RZ, -R2.reuse ;  /* 0x000000ffff0c7224 */ /* 0x100fe400078e0a02 */
[----:B------:R-:W-:Y:S02]  /*3ef0*/  @!P0 IMAD R8, R13, R40, R2 ;  /* 0x000000280d088224 */ /* 0x000fe400078e0202 */
[----:B------:R-:W-:Y:S02]  /*3f00*/  @!P0 IMAD.MOV.U32 R2, RZ, RZ, R0 ;  /* 0x000000ffff028224 */ /* 0x000fe400078e0000 */
[----:B------:R-:W-:Y:S02]  /*3f10*/  IMAD R11, R3, R12, R11 ;  /* 0x0000000c030b7224 */ /* 0x000fe400078e020b */
[----:B------:R-:W-:Y:S02]  /*3f20*/  IMAD R10, R6, R9, R10 ;  /* 0x00000009060a7224 */ /* 0x000fe400078e020a */
[----:B------:R-:W-:Y:S02]  /*3f30*/  IMAD R11, R2, R3, R11 ;  /* 0x00000003020b7224 */ /* 0x000fe400078e020b */
[----:B------:R-:W-:Y:S02]  /*3f40*/  IMAD R10, R8, R6, R10 ;  /* 0x00000006080a7224 */ /* 0x000fe400078e020a */
.L_x_70:
[----:B------:R-:W-:Y:S05]  /*3f50*/  BRA.U UP1, `(.L_x_71) ;  /* 0x0000000101107547 */ /* 0x000fea000b800000 */
[----:B------:R-:W-:Y:S04]  /*3f60*/  MOV R2, UR6 ;  /* 0x0000000600027c02 */ /* 0x000fe80008000f00 */
[----:B------:R-:W-:Y:S04]  /*3f70*/  SHF.L.U32 R2, R2, 0x1f, RZ ;  /* 0x0000001f02027819 */ /* 0x000fe800000006ff */
[----:B------:R-:W2:Y:S02]  /*3f80*/  SYNCS.PHASECHK.TRANS64.TRYWAIT P0, [UR7+0x98], R2 ;  /* 0x00009802ff0075a7 */ /* 0x000ea40008001107 */
[----:B--2---:R-:W-:Y:S05]  /*3f90*/  @!P0 BRA `(.L_x_72) ;  /* 0x00000054006c8947 */ /* 0x004fea0003800000 */
.L_x_71:
[----:B------:R-:W-:Y:S02]  /*3fa0*/  R2UR UR35, R15 ;  /* 0x000000000f2372ca */ /* 0x000fe400000e0000 */
[----:B------:R-:W-:Y:S02]  /*3fb0*/  R2UR UR34, R14 ;  /* 0x000000000e2272ca */ /* 0x000fe400000e0000 */
[----:B------:R-:W-:Y:S02]  /*3fc0*/  ISETP.NE.U32.AND P2, PT, RZ, UR4, PT ;  /* 0x00000004ff007c0c */ /* 0x000fe4000bf45070 */
[----:B------:R-:W-:Y:S02]  /*3fd0*/  SHF.L.U32 R14, R29, 0x1f, RZ ;  /* 0x0000001f1d0e7819 */ /* 0x000fe400000006ff */
[----:B------:R-:W-:Y:S05]  /*3fe0*/  ISETP.NE.AND.EX P2, PT, RZ, UR5, PT, P2 ;  /* 0x00000005ff007c0c */ /* 0x000fea000bf45320 */
[----:B------:R-:W-:Y:S02]  /*3ff0*/  USHF.L.U32 UR35, UR35, 0x6, URZ ;  /* 0x0000000623237899 */ /* 0x000fe400080006ff */
[----:B------:R-:W-:Y:S01]  /*4000*/  USHF.L.U32 UR34, UR34, 0x8, URZ ;  /* 0x0000000822227899 */ /* 0x000fe200080006ff */
[----:B------:R-:W-:Y:S11]  /*4010*/  BRA.U !UP3, `(.L_x_73) ;  /* 0x000000010b347547 */ /* 0x000ff6000b800000 */
[----:B------:R-:W-:Y:S01]  /*4020*/  UPLOP3.LUT UP0, UPT, UPT, UPT, UP2, 0x80, 0x8 ;  /* 0x000000000008789c */ /* 0x000fe20003f0f020 */
[----:B--2---:R-:W-:Y:S02]  /*4030*/  HFMA2 R0, -RZ, RZ, 0, 5.9604644775390625e-08 ;  /* 0x00000001ff007431 */ /* 0x004fe400000001ff */
[----:B------:R-:W-:Y:S03]  /*4040*/  IMAD.MOV.U32 R88, RZ, RZ, 0x1 ;  /* 0x00000001ff587424 */ /* 0x000fe600078e00ff */
[----:B------:R-:W-:Y:S05]  /*4050*/  PLOP3.LUT P0, PT, PT, PT, UP0, 0x80, 0x8 ;  /* 0x000000000008781c */ /* 0x000fea0003f0f008 */
[----:B------:R-:W2:Y:S01]  /*4060*/  @UP0 LDCU.64 UR10, c[0x0][0x888] ;  /* 0x00011100ff0a07ac */ /* 0x000ea20008000a00 */
[----:B------:R-:W-:Y:S07]  /*4070*/  @UP0 UIMAD UR8, UR36, UR4, URZ ;  /* 0x00000004240802a4 */ /* 0x000fee000f8e02ff */
[----:B------:R-:W-:Y:S01]  /*4080*/  @!P0 PRMT R88, R0, 0x7610, R88 ;  /* 0x0000761000588816 */ /* 0x000fe20000000058 */
[----:B--2---:R-:W-:Y:S03]  /*4090*/  @UP0 UIMAD.WIDE UR10, UR8, 0x4, UR10 ;  /* 0x00000004080a08a5 */ /* 0x004fe6000f8e020a */
[----:B------:R-:W2:Y:S03]  /*40a0*/  @!UP0 LDCU UR8, c[0x0][0x880] ;  /* 0x00011000ff0887ac */ /* 0x000ea60008000800 */
[----:B------:R-:W-:Y:S01]  /*40b0*/  IMAD.U32 R8, RZ, RZ, UR10 ;  /* 0x0000000aff087e24 */ /* 0x000fe2000f8e00ff */
[----:B------:R-:W-:Y:S05]  /*40c0*/  MOV R9, UR11 ;  /* 0x0000000b00097c02 */ /* 0x000fea0008000f00 */
[----:B-----5:R3:W5:Y:S02]  /*40d0*/  @P0 LDG.E R49, desc[UR46][R8.64] ;  /* 0x0000002e08310981 */ /* 0x020764000c1e1900 */
[----:B--23--:R-:W-:Y:S07]  /*40e0*/  @!P0 IMAD.U32 R49, RZ, RZ, UR8 ;  /* 0x00000008ff318e24 */ /* 0x00cfee000f8e00ff */
.L_x_73:
[----:B-----5:R-:W-:Y:S01]  /*40f0*/  @!P2 FSETP.EQ.AND P0, PT, R49, RZ, PT ;  /* 0x000000ff3100a20b */ /* 0x020fe20003f02000 */
[----:B------:R-:W-:Y:S01]  /*4100*/  @!UPT UIADD3 URZ, UPT, UPT, URZ, URZ, URZ ;  /* 0x000000fffffff290 */ /* 0x000fe2000fffe0ff */
[----:B------:R-:W-:Y:S11]  /*4110*/  @!P2 BRA `(.L_x_74) ;  /* 0x000000000014a947 */ /* 0x000ff60003800000 */
[----:B------:R-:W-:Y:S02]  /*4120*/  LOP3.LUT P2, RZ, R88, 0xff, RZ, 0xc0, !PT ;  /* 0x000000ff58ff7812 */ /* 0x000fe4000784c0ff */
[----:B------:R-:W-:Y:S04]  /*4130*/  PLOP3.LUT P0, PT, PT, PT, UP0, 0x80, 0x8 ;  /* 0x000000000008781c */ /* 0x000fe80003f0f008 */
[----:B------:R-:W-:Y:S07]  /*4140*/  PLOP3.LUT P0, PT, P0, PT, PT, 0x8, 0x80 ;  /* 0x000000000080781c */ /* 0x000fee000070e170 */
[----:B------:R-:W-:Y:S11]  /*4150*/  @P2 FSETP.EQ.AND P0, PT, R49, RZ, PT ;  /* 0x000000ff3100220b */ /* 0x000ff60003f02000 */
[----:B------:R-:W-:Y:S02]  /*4160*/  @!UPT UIADD3 URZ, UPT, UPT, URZ, URZ, URZ ;  /* 0x000000fffffff290 */ /* 0x000fe4000fffe0ff */
.L_x_74:
[----:B------:R-:W3:Y:S01]  /*4170*/  SYNCS.PHASECHK.TRANS64.TRYWAIT P2, [UR7+0x70], R14 ;  /* 0x0000700eff0075a7 */ /* 0x000ee20008041107 */
[----:B------:R-:W-:Y:S04]  /*4180*/  ELECT P4, URZ, PT ;  /* 0x0000000000ff782f */ /* 0x000fe80003880000 */
[----:B------:R-:W-:Y:S11]  /*4190*/  PLOP3.LUT P4, PT, P0, P4, PT, 0xf2, 0x2f ;  /* 0x00000000002f781c */ /* 0x000ff60000789e72 */
[----:B------:R-:W-:Y:S02]  /*41a0*/  @!UPT UIADD3 URZ, UPT, UPT, URZ, URZ, URZ ;  /* 0x000000fffffff290 */ /* 0x000fe4000fffe0ff */
[----:B-1----:R-:W-:Y:S05]  /*41b0*/  @!P4 IADD3 R8, P0, PT, R30, 0x580, RZ ;  /* 0x000005801e08c810 */ /* 0x002fea0007f1e0ff */
[----:B--2---:R-:W-:Y:S01]  /*41c0*/  @!P4 IMAD.X R2, RZ, RZ, R31, P0 ;  /* 0x000000ffff02c224 */ /* 0x004fe200000e061f */
[----:B---3--:R-:W-:Y:S07]  /*41d0*/  @!P2 BRA `(.L_x_75) ;  /* 0x0000005000f4a947 */ /* 0x008fee0003800000 */
.L_x_164:
[----:B------:R-:W-:Y:S01]  /*41e0*/  @!P4 R2UR UR8, R2 ;  /* 0x000000000208c2ca */ /* 0x000fe200000e0000 */
[----:B------:R-:W-:Y:S01]  /*41f0*/  VOTEU.ALL UP1, P4 ;  /* 0x0000000000ff7886 */ /* 0x000fe20002020000 */
[----:B------:R-:W-:Y:S01]  /*4200*/  @!P4 R2UR UR9, R8 ;  /* 0x000000000809c2ca */ /* 0x000fe200000e0000 */
[----:B-1----:R-:W-:Y:S01]  /*4210*/  @!P4 IMAD.MOV.U32 R0, RZ, RZ, 0x2000 ;  /* 0x00002000ff00c424 */ /* 0x002fe200078e00ff */
[----:B------:R-:W-:Y:S01]  /*4220*/  UMOV UR10, 0x0 ;  /* 0x00000000000a7882 */ /* 0x000fe20000000000 */
[----:B------:R-:W-:Y:S01]  /*4230*/  UMOV UR11, 0x10000000 ;  /* 0x10000000000b7882 */ /* 0x000fe20000000000 */
[----:B------:R-:W-:Y:S01]  /*4240*/  @!UP1 UIADD3 UR32, UPT, UPT, UR7, 0x400, URZ ;  /* 0x0000040007209890 */ /* 0x000fe2000fffe0ff */
[----:B------:R-:W-:Y:S06]  /*4250*/  VOTEU.ALL UP1, P4 ;  /* 0x0000000000ff7886 */ /* 0x000fec0002020000 */
[----:B------:R-:W-:Y:S01]  /*4260*/  IMAD.U32 R9, RZ, RZ, UR8 ;  /* 0x00000008ff097e24 */ /* 0x000fe2000f8e00ff */
[----:B------:R-:W-:Y:S01]  /*4270*/  UPRMT UR8, UR37, 0x654, UR33 ;  /* 0x0000065425087896 */ /* 0x000fe20008000021 */
[----:B------:R-:W-:Y:S03]  /*4280*/  IMAD.U32 R8, RZ, RZ, UR9 ;  /* 0x00000009ff087e24 */ /* 0x000fe6000f8e00ff */
[----:B------:R-:W-:Y:S02]  /*4290*/  @!P4 R2UR UR15, R9 ;  /* 0x00000000090fc2ca */ /* 0x000fe400000e0000 */
[----:B------:R-:W-:Y:S02]  /*42a0*/  @!P4 R2UR UR14, R8 ;  /* 0x00000000080ec2ca */ /* 0x000fe400000e0000 */
[----:B------:R-:W-:Y:S05]  /*42b0*/  @!P4 IADD3 R8, P0, PT, R30, 0x580, RZ ;  /* 0x000005801e08c810 */ /* 0x000fea0007f1e0ff */
[----:B------:R-:W-:Y:S06]  /*42c0*/  @!P4 IMAD.X R2, RZ, RZ, R31, P0 ;  /* 0x000000ffff02c224 */ /* 0x000fec00000e061f */
[----:B------:R1:W-:Y:S01]  /*42d0*/  @!UP1 UTMALDG.3D [UR32], [UR14], desc[UR10] ;  /* 0x00000a200e0095b4 */ /* 0x0003e20008011000 */
[----:B------:R1:W-:Y:S01]  /*42e0*/  @!P4 SYNCS.ARRIVE.TRANS64.RED.A0TR RZ, [UR7+0x50], R0 ;  /* 0x00005000ffffc9a7 */ /* 0x0003e20008300407 */
[----:B------:R-:W-:Y:S01]  /*42f0*/  SYNCS.ARRIVE.TRANS64.RED.A1T0 RZ, [UR8], RZ ;  /* 0x000000ffffff79a7 */ /* 0x000fe20008100408 */
[----:B------:R-:W2:Y:S02]  /*4300*/  SYNCS.PHASECHK.TRANS64.TRYWAIT P2, [UR7+0x78], R14 ;  /* 0x0000780eff0075a7 */ /* 0x000ea40008041107 */
[----:B-12---:R-:W-:Y:S05]  /*4310*/  @!P2 BRA `(.L_x_76) ;  /* 0x0000005000bca947 */ /* 0x006fea0003800000 */
.L_x_166:
[----:B------:R-:W-:Y:S01]  /*4320*/  @!P4 R2UR UR8, R2 ;  /* 0x000000000208c2ca */ /* 0x000fe200000e0000 */
[----:B------:R-:W-:Y:S01]  /*4330*/  VOTEU.ALL UP1, P4 ;  /* 0x0000000000ff7886 */ /* 0x000fe20002020000 */
[----:B------:R-:W-:Y:S01]  /*4340*/  @!P4 R2UR UR9, R8 ;  /* 0x000000000809c2ca */ /* 0x000fe200000e0000 */
[----:B-1----:R-:W-:Y:S01]  /*4350*/  @!P4 IMAD.MOV.U32 R0, RZ, RZ, 0x2000 ;  /* 0x00002000ff00c424 */ /* 0x002fe200078e00ff */
[----:B------:R-:W-:Y:S01]  /*4360*/  UMOV UR10, 0x0 ;  /* 0x00000000000a7882 */ /* 0x000fe20000000000 */
[----:B------:R-:W-:Y:S01]  /*4370*/  UMOV UR11, 0x10000000 ;  /* 0x10000000000b7882 */ /* 0x000fe20000000000 */
[----:B------:R-:W-:Y:S02]  /*4380*/  @!UP1 UIADD3 UR26, UPT, UPT, UR34, 0x40, URZ ;  /* 0x00000040221a9890 */ /* 0x000fe4000fffe0ff */
[----:B------:R-:W-:Y:S01]  /*4390*/  @!UP1 UIADD3 UR24, UPT, UPT, UR7, 0x2400, URZ ;  /* 0x0000240007189890 */ /* 0x000fe2000fffe0ff */
[----:B------:R-:W-:Y:S01]  /*43a0*/  VOTEU.ALL UP1, P4 ;  /* 0x0000000000ff7886 */ /* 0x000fe20002020000 */
[----:B------:R-:W-:Y:S01]  /*43b0*/  UMOV UR27, UR35 ;  /* 0x00000023001b7c82 */ /* 0x000fe20008000000 */
[----:B------:R-:W-:Y:S02]  /*43c0*/  UMOV UR28, UR36 ;  /* 0x00000024001c7c82 */ /* 0x000fe40008000000 */
        /* <DEDUP_REMOVED lines=12> */
.L_x_168:
[----:B------:R-:W2:Y:S01]  /*4490*/  LDC.64 R12, c[0x0][0xb18] ;  /* 0x0002c600ff0c7b82 */ /* 0x000ea20000000a00 */
[----:B------:R-:W-:Y:S01]  /*44a0*/  @!P4 R2UR UR8, R2 ;  /* 0x000000000208c2ca */ /* 0x000fe200000e0000 */
[----:B------:R-:W-:Y:S01]  /*44b0*/  VOTEU.ALL UP1, P4 ;  /* 0x0000000000ff7886 */ /* 0x000fe20002020000 */
[----:B------:R-:W-:Y:S01]  /*44c0*/  @!P4 R2UR UR9, R8 ;  /* 0x000000000809c2ca */ /* 0x000fe200000e0000 */
[----:B-1----:R-:W-:Y:S01]  /*44d0*/  @!P4 IMAD.MOV.U32 R0, RZ, RZ, 0x2000 ;  /* 0x00002000ff00c424 */ /* 0x002fe200078e00ff */
[----:B------:R-:W-:Y:S03]  /*44e0*/  UMOV UR10, 0x0 ;  /* 0x00000000000a7882 */ /* 0x000fe60000000000 */
[----:B------:R-:W1:Y:S01]  /*44f0*/  @!P1 LDC R2, c[0x0][0xb0c] ;  /* 0x0002c300ff029b82 */ /* 0x000e620000000800 */
[----:B------:R-:W-:Y:S01]  /*4500*/  @!UP1 UIADD3 UR18, UPT, UPT, UR34, 0x80, URZ ;  /* 0x0000008022129890 */ /* 0x000fe2000fffe0ff */
[----:B------:R-:W-:Y:S01]  /*4510*/  @P3 SHF.R.U32.HI R26, RZ, 0x10, R21 ;  /* 0x00000010ff1a3819 */ /* 0x000fe20000011615 */
[----:B------:R-:W-:Y:S01]  /*4520*/  @!UP1 UIADD3 UR16, UPT, UPT, UR7, 0x4400, URZ ;  /* 0x0000440007109890 */ /* 0x000fe2000fffe0ff */
[----:B------:R-:W-:Y:S01]  /*4530*/  VIADD R28, R28, 0x1 ;  /* 0x000000011c1c7836 */ /* 0x000fe20000000000 */
[----:B------:R-:W-:Y:S01]  /*4540*/  VOTEU.ALL UP1, P4 ;  /* 0x0000000000ff7886 */ /* 0x000fe20002020000 */
[----:B------:R-:W-:Y:S01]  /*4550*/  UMOV UR11, 0x10000000 ;  /* 0x10000000000b7882 */ /* 0x000fe20000000000 */
[----:B------:R-:W-:Y:S01]  /*4560*/  UMOV UR19, UR35 ;  /* 0x0000002300137c82 */ /* 0x000fe20008000000 */
[----:B------:R-:W-:Y:S01]  /*4570*/  IMAD.U32 R9, RZ, RZ, UR8 ;  /* 0x00000008ff097e24 */ /* 0x000fe2000f8e00ff */
[----:B------:R-:W-:Y:S01]  /*4580*/  UMOV UR20, UR36 ;  /* 0x0000002400147c82 */ /* 0x000fe20008000000 */
[----:B------:R-:W-:Y:S01]  /*4590*/  IMAD.U32 R8, RZ, RZ, UR9 ;  /* 0x00000009ff087e24 */ /* 0x000fe2000f8e00ff */
[----:B------:R-:W-:Y:S02]  /*45a0*/  UPRMT UR8, UR37, 0x654, UR17 ;  /* 0x0000065425087896 */ /* 0x000fe40008000011 */
[----:B------:R-:W-:Y:S02]  /*45b0*/  @!P4 R2UR UR15, R9 ;  /* 0x00000000090fc2ca */ /* 0x000fe400000e0000 */
[----:B------:R-:W-:Y:S02]  /*45c0*/  @!P4 R2UR UR14, R8 ;  /* 0x00000000080ec2ca */ /* 0x000fe400000e0000 */
[----:B------:R-:W3:Y:S11]  /*45d0*/  LDC.64 R8, c[0x0][0xb10] ;  /* 0x0002c400ff087b82 */ /* 0x000ef60000000a00 */
[----:B------:R1:W-:Y:S01]  /*45e0*/  @!UP1 UTMALDG.3D [UR16], [UR14], desc[UR10] ;  /* 0x00000a100e0095b4 */ /* 0x0003e20008011000 */
[----:B------:R5:W-:Y:S01]  /*45f0*/  @!P4 SYNCS.ARRIVE.TRANS64.RED.A0TR RZ, [UR7+0x60], R0 ;  /* 0x00006000ffffc9a7 */ /* 0x000be20008300407 */
[C---:B---3--:R-:W-:Y:S01]  /*4600*/  @!P1 IMAD.HI.U32 R8, R11.reuse, R8, RZ ;  /* 0x000000080b089227 */ /* 0x048fe200078e00ff */
[----:B--2---:R-:W-:Y:S02]  /*4610*/  @!P1 ISETP.NE.AND P0, PT, R12, 0x1, PT ;  /* 0x000000010c00980c */ /* 0x004fe40003f05270 */
[----:B-1----:R-:W-:Y:S01]  /*4620*/  @!P1 ISETP.NE.AND P2, PT, R2, 0x1, PT ;  /* 0x000000010200980c */ /* 0x002fe20003f45270 */
[----:B------:R-:W-:Y:S01]  /*4630*/  SYNCS.ARRIVE.TRANS64.RED.A1T0 RZ, [UR8], RZ ;  /* 0x000000ffffff79a7 */ /* 0x000fe20008100408 */
[C---:B------:R-:W-:Y:S01]  /*4640*/  @!P1 IMAD.HI.U32 R13, R10.reuse, R13, RZ ;  /* 0x0000000d0a0d9227 */ /* 0x040fe200078e00ff */
[----:B------:R-:W-:Y:S04]  /*4650*/  @!P1 SHF.R.U32.HI R8, RZ, R9, R8 ;  /* 0x00000009ff089219 */ /* 0x000fe80000011608 */
[----:B------:R-:W-:Y:S01]  /*4660*/  @!P1 SEL R8, R11, R8, !P2 ;  /* 0x000000080b089207 */ /* 0x000fe20005000000 */
[----:B------:R-:W1:Y:S01]  /*4670*/  SYNCS.PHASECHK.TRANS64.TRYWAIT P5, [UR7+0x88], R14 ;  /* 0x0000880eff0075a7 */ /* 0x000e6200080a1107 */
[----:B-----5:R-:W2:Y:S02]  /*4680*/  @!P1 LDC R0, c[0x0][0xb20] ;  /* 0x0002c800ff009b82 */ /* 0x020ea40000000800 */
[----:B--2---:R-:W-:Y:S04]  /*4690*/  @!P1 SHF.R.U32.HI R0, RZ, R0, R13 ;  /* 0x00000000ff009219 */ /* 0x004fe8000001160d */
[----:B------:R-:W-:Y:S05]  /*46a0*/  @!P1 SEL R9, R10, R0, !P0 ;  /* 0x000000000a099207 */ /* 0x000fea0004000000 */
[----:B------:R-:W-:Y:S02]  /*46b0*/  @!P1 IMAD.IADD R0, R9, 0x1, -R8 ;  /* 0x0000000109009824 */ /* 0x000fe400078e0a08 */
[----:B------:R-:W-:Y:S02]  /*46c0*/  @!P1 IMAD.IADD R8, R8, 0x1, -R9 ;  /* 0x0000000108089824 */ /* 0x000fe400078e0a09 */
[----:B------:R-:W-:Y:S02]  /*46d0*/  @!P1 IMAD R11, R0, R2, R11 ;  /* 0x00000002000b9224 */ /* 0x000fe400078e020b */
[----:B------:R-:W-:Y:S01]  /*46e0*/  @!P1 IMAD R10, R8, R12, R10 ;  /* 0x0000000c080a9224 */ /* 0x000fe200078e020a */
[----:B-1----:R-:W-:Y:S06]  /*46f0*/  @!P5 BRA `(.L_x_78) ;  /* 0x0000004c00f4d947 */ /* 0x002fec0003800000 */
.L_x_170:
[----:B------:R-:W-:Y:S01]  /*4700*/  @!P4 IADD3 R2, P0, PT, R30, 0x580, RZ ;  /* 0x000005801e02c810 */ /* 0x000fe20007f1e0ff */
[----:B------:R-:W-:Y:S01]  /*4710*/  VOTEU.ALL UP1, P4 ;  /* 0x0000000000ff7886 */ /* 0x000fe20002020000 */
[----:B------:R-:W-:Y:S01]  /*4720*/  UMOV UR18, 0x0 ;  /* 0x0000000000127882 */ /* 0x000fe20000000000 */
[----:B------:R-:W-:Y:S01]  /*4730*/  UMOV UR19, 0x10000000 ;  /* 0x1000000000137882 */ /* 0x000fe20000000000 */
[----:B------:R-:W-:Y:S01]  /*4740*/  @!P4 R2UR UR9, R2 ;  /* 0x000000000209c2ca */ /* 0x000fe200000e0000 */
[----:B-1----:R-:W-:Y:S01]  /*4750*/  @!P4 IMAD.X R0, RZ, RZ, R31, P0 ;  /* 0x000000ffff00c224 */ /* 0x002fe200000e061f */
[----:B------:R-:W-:Y:S01]  /*4760*/  @!UP1 UIADD3 UR10, UPT, UPT, UR34, 0xc0, URZ ;  /* 0x000000c0220a9890 */ /* 0x000fe2000fffe0ff */
[----:B------:R-:W-:Y:S01]  /*4770*/  ISETP.NE.AND P0, PT, R28, 0x2, PT ;  /* 0x000000021c00780c */ /* 0x000fe20003f05270 */
[----:B------:R-:W-:Y:S01]  /*4780*/  UMOV UR11, UR35 ;  /* 0x00000023000b7c82 */ /* 0x000fe20008000000 */
[----:B------:R-:W-:Y:S01]  /*4790*/  UMOV UR12, UR36 ;  /* 0x00000024000c7c82 */ /* 0x000fe20008000000 */
[----:B------:R-:W-:Y:S01]  /*47a0*/  @!P4 R2UR UR8, R0 ;  /* 0x000000000008c2ca */ /* 0x000fe200000e0000 */
[----:B------:R-:W-:Y:S01]  /*47b0*/  IMAD.IADD R14, R10, 0x1, R86 ;  /* 0x000000010a0e7824 */ /* 0x000fe200078e0256 */
[----:B------:R-:W-:Y:S01]  /*47c0*/  @P3 R2UR UR36, R26 ;  /* 0x000000001a2432ca */ /* 0x000fe200000e0000 */
[----:B------:R-:W-:Y:S01]  /*47d0*/  IMAD.IADD R15, R11, 0x1, R87 ;  /* 0x000000010b0f7824 */ /* 0x000fe200078e0257 */
[----:B------:R-:W-:Y:S02]  /*47e0*/  SEL R0, RZ, 0x1, P0 ;  /* 0x00000001ff007807 */ /* 0x000fe40000000000 */
[----:B------:R-:W-:Y:S01]  /*47f0*/  LOP3.LUT R29, R29, 0x1, RZ, 0x3c, !PT ;  /* 0x000000011d1d7812 */ /* 0x000fe200078e3cff */
[----:B------:R-:W-:Y:S01]  /*4800*/  IMAD.U32 R8, RZ, RZ, UR9 ;  /* 0x00000009ff087e24 */ /* 0x000fe2000f8e00ff */
[----:B------:R-:W-:Y:S01]  /*4810*/  @!UP1 UIADD3 UR9, UPT, UPT, UR7, 0x68, URZ ;  /* 0x0000006807099890 */ /* 0x000fe2000fffe0ff */
[----:B------:R-:W-:Y:S02]  /*4820*/  LOP3.LUT R27, R27, R0, RZ, 0x3c, !PT ;  /* 0x000000001b1b7212 */ /* 0x000fe400078e3cff */
[----:B------:R-:W-:Y:S02]  /*4830*/  SEL R28, R28, RZ, P0 ;  /* 0x000000ff1c1c7207 */ /* 0x000fe40000000000 */
[----:B------:R-:W-:Y:S01]  /*4840*/  IMAD.U32 R9, RZ, RZ, UR8 ;  /* 0x00000008ff097e24 */ /* 0x000fe2000f8e00ff */
[----:B------:R-:W-:Y:S01]  /*4850*/  @!P4 R2UR UR14, R8 ;  /* 0x00000000080ec2ca */ /* 0x000fe200000e0000 */
[----:B------:R-:W-:Y:S01]  /*4860*/  @!UP1 UIADD3 UR8, UPT, UPT, UR7, 0x6400, URZ ;  /* 0x0000640007089890 */ /* 0x000fe2000fffe0ff */
[----:B------:R-:W-:Y:S02]  /*4870*/  VOTEU.ALL UP1, P4 ;  /* 0x0000000000ff7886 */ /* 0x000fe40002020000 */
[----:B------:R-:W-:Y:S11]  /*4880*/  @!P4 R2UR UR15, R9 ;  /* 0x00000000090fc2ca */ /* 0x000ff600000e0000 */
[----:B------:R-:W-:Y:S02]  /*4890*/  @!UPT UIADD3 URZ, UPT, UPT, URZ, URZ, URZ ;  /* 0x000000fffffff290 */ /* 0x000fe4000fffe0ff */
[----:B------:R2:W-:Y:S01]  /*48a0*/  @!UP1 UTMALDG.3D [UR8], [UR14], desc[UR18] ;  /* 0x000012080e0095b4 */ /* 0x0005e20008011000 */
[----:B------:R2:W-:Y:S01]  /*48b0*/  @!P4 SYNCS.ARRIVE.TRANS64.RED.A0TR RZ, [UR7+0x68], R25 ;  /* 0x00006819ffffc9a7 */ /* 0x0005e20008300407 */
[----:B------:R-:W-:Y:S01]  /*48c0*/  UPLOP3.LUT UP1, UPT, UPT, UPT, UPT, 0x80, 0x8 ;  /* 0x000000000008789c */ /* 0x000fe20003f2f070 */
[----:B------:R-:W-:Y:S01]  /*48d0*/  SYNCS.ARRIVE.TRANS64.RED.A1T0 RZ, [UR13], RZ ;  /* 0x000000ffffff79a7 */ /* 0x000fe2000810040d */
[----:B------:R-:W-:Y:S09]  /*48e0*/  @P3 BRA `(.L_x_79) ;  /* 0xfffffff000a03947 */ /* 0x000ff2000383ffff */
[----:B------:R-:W-:-:S04]  /*48f0*/  SHF.L.U32 R2, R29, 0x1f, RZ ;  /* 0x0000001f1d027819 */ /* 0x000fc800000006ff */
[----:B------:R-:W1:Y:S02]  /*4900*/  SYNCS.PHASECHK.TRANS64.TRYWAIT P0, [UR7+0x70], R2 ;  /* 0x00007002ff0075a7 */ /* 0x000e640008001107 */
[----:B-1----:R-:W-:Y:S05]  /*4910*/  @!P0 BRA `(.L_x_80) ;  /* 0x0000004c00848947 */ /* 0x002fea0003800000 */
.L_x_172:
[----:B------:R-:W3:Y:S02]  /*4920*/  SYNCS.PHASECHK.TRANS64.TRYWAIT P0, [UR7+0x78], R2 ;  /* 0x00007802ff0075a7 */ /* 0x000ee40008001107 */
[----:B---3--:R-:W-:Y:S05]  /*4930*/  @!P0 BRA `(.L_x_81) ;  /* 0x0000004c00948947 */ /* 0x008fea0003800000 */
.L_x_174:
[----:B------:R-:W3:Y:S02]  /*4940*/  SYNCS.PHASECHK.TRANS64.TRYWAIT P0, [UR7+0x80], R2 ;  /* 0x00008002ff0075a7 */ /* 0x000ee40008001107 */
[----:B---3--:R-:W-:Y:S05]  /*4950*/  @!P0 BRA `(.L_x_82) ;  /* 0x0000004c00a48947 */ /* 0x008fea0003800000 */
.L_x_176:
[----:B-1----:R-:W-:-:S07]  /*4960*/  MOV R0, UR7 ;  /* 0x0000000700007c02 */ /* 0x002fce0008000f00 */
.L_x_83:
[----:B-1----:R-:W-:-:S04]  /*4970*/  SHF.L.U32 R2, R29, 0x1f, RZ ;  /* 0x0000001f1d027819 */ /* 0x002fc800000006ff */
[----:B------:R1:W3:Y:S03]  /*4980*/  SYNCS.PHASECHK.TRANS64.TRYWAIT P0, [R0+URZ+0x88], R2 ;  /* 0x00008802000075a7 */ /* 0x0002e600080011ff */
[----:B---3--:R-:W-:Y:S05]  /*4990*/  @!P0 NANOSLEEP.SYNCS 0x989680 ;  /* 0x009896800000895d */ /* 0x008fea0003900000 */
[----:B------:R-:W3:Y:S02]  /*49a0*/  @!P0 SYNCS.PHASECHK.TRANS64 P0, [R0+URZ+0x88], R2 ;  /* 0x00008802000085a7 */ /* 0x000ee400080010ff */
[----:B--23--:R-:W-:Y:S05]  /*49b0*/  @P0 EXIT ;  /* 0x000000000000094d */ /* 0x00cfea0003800000 */
[----:B------:R-:W-:Y:S05]  /*49c0*/  BRA `(.L_x_83) ;  /* 0xfffffffc00e87947 */ /* 0x000fea000383ffff */
.L_x_68:
[----:B------:R-:W-:-:S06]  /*49d0*/  UISETP.GE.AND UP1, UPT, UR8, 0x4, UPT ;  /* 0x000000040800788c */ /* 0x000fcc000bf26270 */
[----:B------:R-:W-:-:S13]  /*49e0*/  PLOP3.LUT P0, PT, PT, PT, UP1, 0x80, 0x8 ;  /* 0x000000000008781c */ /* 0x000fda0003f0f018 */
[----:B------:R-:W-:Y:S05]  /*49f0*/  @!P0 EXIT ;  /* 0x000000000000894d */ /* 0x000fea0003800000 */
[----:B------:R-:W-:Y:S01]  /*4a00*/  BAR.SYNC.DEFER_BLOCKING 0x6, 0xa0 ;  /* 0x0182800000007b1d */ /* 0x000fe20000010000 */
[C---:B------:R-:W-:Y:S01]  /*4a10*/  IMAD.SHL.U32 R4, R101.reuse, 0x40, RZ ;  /* 0x0000004065047824 */ /* 0x040fe200078e00ff */
[C---:B------:R-:W-:Y:S01]  /*4a20*/  R2P PR, R101.reuse, 0x6 ;  /* 0x0000000665007804 */ /* 0x040fe20000000000 */
[C---:B------:R-:W-:Y:S01]  /*4a30*/  IMAD.SHL.U32 R92, R101.reuse, 0x8, RZ ;  /* 0x00000008655c7824 */ /* 0x040fe200078e00ff */
[----:B------:R-:W-:Y:S01]  /*4a40*/  CS2R R96, SRZ ;  /* 0x0000000000607805 */ /* 0x000fe2000001ff00 */
[C---:B------:R-:W-:Y:S01]  /*4a50*/  IMAD.U32 R46, R101.reuse, 0x10000, RZ ;  /* 0x00010000652e7824 */ /* 0x040fe200078e00ff */
[----:B------:R-:W-:Y:S02]  /*4a60*/  UMOV UR48, 0x400 ;  /* 0x0000040000307882 */ /* 0x000fe40000000000 */
[----:B------:R-:W1:Y:S01]  /*4a70*/  LDC R91, c[0x0][0x370] ;  /* 0x0000dc00ff5b7b82 */ /* 0x000e620000000800 */
[----:B------:R-:W-:Y:S01]  /*4a80*/  ULEA UR48, UR37, UR48, 0x18 ;  /* 0x0000003025307291 */ /* 0x000fe2000f8ec0ff */
[C---:B------:R-:W-:Y:S01]  /*4a90*/  LOP3.LUT R3, R4.reuse, 0x1c0, RZ, 0xc0, !PT ;  /* 0x000001c004037812 */ /* 0x040fe200078ec0ff */
[----:B------:R-:W-:Y:S01]  /*4aa0*/  IMAD.SHL.U32 R2, R101, 0x20, RZ ;  /* 0x0000002065027824 */ /* 0x000fe200078e00ff */
[----:B------:R-:W-:Y:S01]  /*4ab0*/  LOP3.LUT R4, R4, 0x200, RZ, 0xc0, !PT ;  /* 0x0000020004047812 */ /* 0x000fe200078ec0ff */
[----:B------:R-:W-:Y:S01]  /*4ac0*/  IMAD.MOV.U32 R99, RZ, RZ, 0x20 ;  /* 0x00000020ff637424 */ /* 0x000fe200078e00ff */
[----:B------:R-:W-:Y:S01]  /*4ad0*/  LOP3.LUT R92, R3, 0x38, R92, 0xf8, !PT ;  /* 0x00000038035c7812 */ /* 0x000fe200078ef85c */
[----:B------:R-:W-:Y:S01]  /*4ae0*/  UIADD3 UR4, UPT, UPT, UR48, 0x400, URZ ;  /* 0x0000040030047890 */ /* 0x000fe2000fffe0ff */
[----:B------:R-:W2:Y:S01]  /*4af0*/  LDC R42, c[0x0][0xb0c] ;  /* 0x0002c300ff2a7b82 */ /* 0x000ea20000000800 */
[----:B------:R-:W-:Y:S01]  /*4b00*/  SHF.R.U32.HI R3, RZ, 0x1, R101 ;  /* 0x00000001ff037819 */ /* 0x000fe20000011665 */
[----:B------:R-:W-:Y:S01]  /*4b10*/  IMAD.MOV.U32 R98, RZ, RZ, 0x1 ;  /* 0x00000001ff627424 */ /* 0x000fe200078e00ff */
[----:B------:R-:W-:Y:S01]  /*4b20*/  LOP3.LUT R46, R46, 0x600000, RZ, 0xc0, !PT ;  /* 0x006000002e2e7812 */ /* 0x000fe200078ec0ff */
[----:B------:R-:W-:Y:S01]  /*4b30*/  IMAD.MOV.U32 R45, RZ, RZ, RZ ;  /* 0x000000ffff2d7224 */ /* 0x000fe200078e00ff */
[----:B------:R-:W-:Y:S01]  /*4b40*/  LOP3.LUT R2, R4, 0xc00, R2, 0xf8, !PT ;  /* 0x00000c0004027812 */ /* 0x000fe200078ef802 */
[----:B------:R-:W-:Y:S01]  /*4b50*/  IMAD.MOV.U32 R104, RZ, RZ, RZ ;  /* 0x000000ffff687224 */ /* 0x000fe200078e00ff */
[----:B------:R-:W-:Y:S01]  /*4b60*/  LOP3.LUT R92, R92, 0x8, R3, 0x78, !PT ;  /* 0x000000085c5c7812 */ /* 0x000fe200078e7803 */
[----:B------:R-:W4:Y:S01]  /*4b70*/  LDC R89, c[0x0][0xb20] ;  /* 0x0002c800ff597b82 */ /* 0x000f220000000800 */
[----:B------:R-:W3:Y:S01]  /*4b80*/  LDS R0, [UR48+0x150] ;  /* 0x00015030ff007984 */ /* 0x000ee20008000800 */
[----:B------:R-:W-:Y:S01]  /*4b90*/  SEL R100, R99, 0xffffffe0, !P2 ;  /* 0xffffffe063647807 */ /* 0x000fe20005000000 */
[----:B------:R-:W-:Y:S01]  /*4ba0*/  IMAD.U32 R94, RZ, RZ, UR4 ;  /* 0x00000004ff5e7e24 */ /* 0x000fe2000f8e00ff */
[----:B------:R-:W-:Y:S01]  /*4bb0*/  LOP3.LUT R92, R2, R92, RZ, 0xfc, !PT ;  /* 0x0000005c025c7212 */ /* 0x000fe200078efcff */
[----:B------:R-:W1:Y:S01]  /*4bc0*/  LDCU.64 UR52, c[0x0][0x348] ;  /* 0x00006900ff3477ac */ /* 0x000e620008000a00 */
[----:B------:R-:W-:-:S02]  /*4bd0*/  LOP3.LUT R101, R101, 0x60, RZ, 0xc0, !PT ;  /* 0x0000006065657812 */ /* 0x000fc400078ec0ff */
[----:B------:R-:W1:Y:S01]  /*4be0*/  LDC R41, c[0x0][0xb30] ;  /* 0x0002cc00ff297b82 */ /* 0x000e620000000800 */
[----:B------:R-:W-:Y:S01]  /*4bf0*/  SEL R99, R99, 0xffffffe0, !P1 ;  /* 0xffffffe063637807 */ /* 0x000fe20004800000 */
[----:B------:R-:W1:Y:S01]  /*4c00*/  LDCU.64 UR38, c[0x0][0x888] ;  /* 0x00011100ff2677ac */ /* 0x000e620008000a00 */
[----:B------:R-:W1:Y:S05]  /*4c10*/  LDCU.64 UR44, c[0x0][0x890] ;  /* 0x00011200ff2c77ac */ /* 0x000e6a0008000a00 */
[----:B------:R-:W1:Y:S01]  /*4c20*/  LDC.64 R84, c[0x0][0xb10] ;  /* 0x0002c400ff547b82 */ /* 0x000e620000000a00 */
[----:B------:R-:W-:Y:S01]  /*4c30*/  UMOV UR49, URZ ;  /* 0x000000ff00317c82 */ /* 0x000fe20008000000 */
[----:B------:R-:W-:-:S06]  /*4c40*/  UMOV UR51, URZ ;  /* 0x000000ff00337c82 */ /* 0x000fcc0008000000 */
[----:B------:R-:W1:Y:S08]  /*4c50*/  LDC.64 R38, c[0x0][0xb18] ;  /* 0x0002c600ff267b82 */ /* 0x000e700000000a00 */
[----:B------:R-:W1:Y:S08]  /*4c60*/  LDC.64 R36, c[0x0][0xb28] ;  /* 0x0002ca00ff247b82 */ /* 0x000e700000000a00 */
[----:B------:R-:W1:Y:S01]  /*4c70*/  LDC.64 R82, c[0x0][0x8b0] ;  /* 0x00022c00ff527b82 */ /* 0x000e620000000a00 */
[----:B---3--:R-:W-:-:S07]  /*4c80*/  IMAD.IADD R46, R0, 0x1, R46 ;  /* 0x00000001002e7824 */ /* 0x008fce00078e022e */
[----:B------:R-:W3:Y:S08]  /*4c90*/  LDC.64 R80, c[0x0][0x8a8] ;  /* 0x00022a00ff507b82 */ /* 0x000ef00000000a00 */
[----:B--2-4-:R-:W1:Y:S02]  /*4ca0*/  LDC R90, c[0x0][0x374] ;  /* 0x0000dd00ff5a7b82 */ /* 0x014e640000000800 */
.L_x_127:
[----:B------:R-:W-:Y:S02]  /*4cb0*/  LEA R0, R104, UR48, 0x3 ;  /* 0x0000003068007c11 */ /* 0x000fe4000f8e18ff */
[----:B------:R-:W-:Y:S02]  /*4cc0*/  SHF.L.U32 R2, R96, 0x1f, RZ ;  /* 0x0000001f60027819 */ /* 0x000fe400000006ff */
[----:B-1----:R-:W-:Y:S02]  /*4cd0*/  LEA R16, R104, UR48, 0x4 ;  /* 0x0000003068107c11 */ /* 0x002fe4000f8e20ff */
[----:B------:R-:W2:Y:S02]  /*4ce0*/  SYNCS.PHASECHK.TRANS64.TRYWAIT P0, [R0+URZ+0xa0], R2 ;  /* 0x0000a002000075a7 */ /* 0x000ea400080011ff */
[----:B--2---:R-:W-:Y:S05]  /*4cf0*/  @!P0 BRA `(.L_x_84) ;  /* 0x0000004800d48947 */ /* 0x004fea0003800000 */
.L_x_177:
[----:B------:R-:W4:Y:S01]  /*4d00*/  LDC.64 R10, c[0x0][0xb10] ;  /* 0x0002c400ff0a7b82 */ /* 0x000f220000000a00 */
[----:B------:R-:W3:Y:S01]  /*4d10*/  LDS.128 R16, [R16+0x130] ;  /* 0x0001300010107984 */ /* 0x000ee20000000c00 */
[----:B-1----:R-:W-:Y:S01]  /*4d20*/  ISETP.NE.AND P1, PT, R41, 0x1, PT ;  /* 0x000000012900780c */ /* 0x002fe20003f25270 */
[----:B--2---:R-:W-:Y:S01]  /*4d30*/  VIADD R0, R0, 0xb0 ;  /* 0x000000b000007836 */ /* 0x004fe20000000000 */
[----:B------:R-:W-:Y:S04]  /*4d40*/  ISETP.GE.AND P0, PT, R40, 0x1, PT ;  /* 0x000000012800780c */ /* 0x000fe80003f06270 */
[----:B------:R-:W1:Y:S01]  /*4d50*/  LDC.64 R8, c[0x0][0xb18] ;  /* 0x0002c600ff087b82 */ /* 0x000e620000000a00 */
[----:B------:R-:W-:Y:S01]  /*4d60*/  PRMT R0, RZ, 0x654, R0 ;  /* 0x00000654ff007816 */ /* 0x000fe20000000000 */
[----:B------:R-:W-:Y:S01]  /*4d70*/  @!PT LDS RZ, [RZ] ;  /* 0x00000000fffff984 */ /* 0x000fe20000000800 */
[----:B------:R-:W-:Y:S01]  /*4d80*/  @!PT LDS RZ, [RZ] ;  /* 0x00000000fffff984 */ /* 0x000fe20000000800 */
[----:B------:R-:W-:Y:S01]  /*4d90*/  @!PT LDS RZ, [RZ] ;  /* 0x00000000fffff984 */ /* 0x000fe20000000800 */
[----:B------:R-:W-:Y:S01]  /*4da0*/  @!PT LDS RZ, [RZ] ;  /* 0x00000000fffff984 */ /* 0x000fe20000000800 */
[----:B------:R2:W-:Y:S06]  /*4db0*/  MEMBAR.ALL.CTA ;  /* 0x0000000000007992 */ /* 0x0005ec0000008000 */
[----:B--2---:R-:W2:Y:S01]  /*4dc0*/  FENCE.VIEW.ASYNC.S ;  /* 0x00000000000073c6 */ /* 0x004ea20000000000 */
[----:B------:R-:W1:Y:S08]  /*4dd0*/  @!P1 LDC R12, c[0x0][0xb20] ;  /* 0x0002c800ff0c9b82 */ /* 0x000e700000000800 */
[----:B------:R-:W1:Y:S01]  /*4de0*/  @!P1 LDC R7, c[0x0][0xb0c] ;  /* 0x0002c300ff079b82 */ /* 0x000e620000000800 */
[----:B--2---:R2:W-:Y:S01]  /*4df0*/  SYNCS.ARRIVE.TRANS64.RED.A1T0 RZ, [R0+URZ], RZ ;  /* 0x000000ff00ff79a7 */ /* 0x0045e200081004ff */
[----:B---3--:R-:W-:Y:S04]  /*4e00*/  LOP3.LUT P4, RZ, R18, 0x1, RZ, 0xc0, !PT ;  /* 0x0000000112ff7812 */ /* 0x008fe8000788c0ff */
[----:B------:R-:W-:Y:S09]  /*4e10*/  P2R R102, PR, RZ, 0x10 ;  /* 0x00000010ff667803 */ /* 0x000ff20000000000 */
[----:B------:R-:W-:Y:S02]  /*4e20*/  @P4 MOV R44, R16 ;  /* 0x00000010002c4202 */ /* 0x000fe40000000f00 */
[----:B------:R-:W-:Y:S01]  /*4e30*/  @P4 LOP3.LUT R43, R17, 0xffff, RZ, 0xc0, !PT ;  /* 0x0000ffff112b4812 */ /* 0x000fe200078ec0ff */
[----:B--2-4-:R-:W-:Y:S06]  /*4e40*/  @!P0 BRA `(.L_x_85) ;  /* 0x0000000000a48947 */ /* 0x014fec0003800000 */
[----:B------:R-:W-:Y:S01]  /*4e50*/  IMAD.HI.U32 R0, R90, R39, RZ ;  /* 0x000000275a007227 */ /* 0x000fe200078e00ff */
[----:B------:R-:W-:Y:S02]  /*4e60*/  ISETP.NE.AND P0, PT, R38, 0x1, PT ;  /* 0x000000012600780c */ /* 0x000fe40003f05270 */
[----:B------:R-:W-:Y:S01]  /*4e70*/  ISETP.NE.AND P2, PT, R40, 0x1, PT ;  /* 0x000000012800780c */ /* 0x000fe20003f45270 */
[----:B------:R-:W-:Y:S01]  /*4e80*/  IMAD.HI.U32 R4, R91, R84, RZ ;  /* 0x000000545b047227 */ /* 0x000fe200078e00ff */
[----:B------:R-:W-:Y:S02]  /*4e90*/  SHF.R.U32.HI R0, RZ, R89, R0 ;  /* 0x00000059ff007219 */ /* 0x000fe40000011600 */
[----:B------:R-:W-:Y:S01]  /*4ea0*/  ISETP.NE.AND P3, PT, R42, 0x1, PT ;  /* 0x000000012a00780c */ /* 0x000fe20003f65270 */
[----:B------:R-:W-:Y:S01]  /*4eb0*/  IMAD.HI.U32 R6, R43, R39, RZ ;  /* 0x000000272b067227 */ /* 0x000fe200078e00ff */
[-C--:B------:R-:W-:Y:S02]  /*4ec0*/  SHF.R.U32.HI R4, RZ, R85.reuse, R4 ;  /* 0x00000055ff047219 */ /* 0x080fe40000011604 */
[----:B------:R-:W-:Y:S01]  /*4ed0*/  SEL R0, R90, R0, !P0 ;  /* 0x000000005a007207 */ /* 0x000fe20004000000 */
[----:B------:R-:W-:Y:S01]  /*4ee0*/  IMAD.HI.U32 R5, R44, R84, RZ ;  /* 0x000000542c057227 */ /* 0x000fe200078e00ff */
[----:B------:R-:W-:Y:S03]  /*4ef0*/  SEL R4, R91, R4, !P3 ;  /* 0x000000045b047207 */ /* 0x000fe60005800000 */
[-C--:B------:R-:W-:Y:S01]  /*4f00*/  IMAD.HI.U32 R3, R0, R36.reuse, RZ ;  /* 0x0000002400037227 */ /* 0x080fe200078e00ff */
[----:B------:R-:W-:Y:S03]  /*4f10*/  SHF.R.U32.HI R5, RZ, R85, R5 ;  /* 0x00000055ff057219 */ /* 0x000fe60000011605 */
[----:B------:R-:W-:Y:S01]  /*4f20*/  IMAD.HI.U32 R2, R4, R36, RZ ;  /* 0x0000002404027227 */ /* 0x000fe200078e00ff */
[----:B------:R-:W-:Y:S02]  /*4f30*/  @P2 SHF.R.U32.HI R0, RZ, R37, R3 ;  /* 0x00000025ff002219 */ /* 0x000fe40000011603 */
[----:B------:R-:W-:Y:S02]  /*4f40*/  SHF.R.U32.HI R3, RZ, R89, R6 ;  /* 0x00000059ff037219 */ /* 0x000fe40000011606 */
[----:B------:R-:W-:Y:S01]  /*4f50*/  @P2 SHF.R.U32.HI R4, RZ, R37, R2 ;  /* 0x00000025ff042219 */ /* 0x000fe20000011602 */
[----:B------:R-:W-:Y:S01]  /*4f60*/  IMAD R0, R40, R0, RZ ;  /* 0x0000000028007224 */ /* 0x000fe200078e02ff */
[----:B------:R-:W-:Y:S02]  /*4f70*/  SEL R3, R43, R3, !P0 ;  /* 0x000000032b037207 */ /* 0x000fe40004000000 */
[----:B------:R-:W-:Y:S01]  /*4f80*/  SEL R2, R44, R5, !P3 ;  /* 0x000000052c027207 */ /* 0x000fe20005800000 */
[----:B------:R-:W-:Y:S01]  /*4f90*/  IMAD R5, R40, R4, RZ ;  /* 0x0000000428057224 */ /* 0x000fe200078e02ff */
[C---:B------:R-:W-:Y:S01]  /*4fa0*/  ISETP.GE.AND P0, PT, R3.reuse, R0, PT ;  /* 0x000000000300720c */ /* 0x040fe20003f06270 */
[C---:B------:R-:W-:Y:S03]  /*4fb0*/  IMAD.HI.U32 R0, R3.reuse, R36, RZ ;  /* 0x0000002403007227 */ /* 0x040fe600078e00ff */
[C---:B------:R-:W-:Y:S02]  /*4fc0*/  ISETP.GE.OR P0, PT, R2.reuse, R5, P0 ;  /* 0x000000050200720c */ /* 0x040fe40000706670 */
[----:B------:R-:W-:Y:S04]  /*4fd0*/  SHF.R.U32.HI R0, RZ, R37, R0 ;  /* 0x00000025ff007219 */ /* 0x000fe80000011600 */
[C---:B------:R-:W-:Y:S05]  /*4fe0*/  SEL R6, R3.reuse, R0, !P2 ;  /* 0x0000000003067207 */ /* 0x040fea0005000000 */
        /* <DEDUP_REMOVED lines=14> */
[----:B------:R-:W-:Y:S07]  /*50d0*/  IMAD R43, R3, R38, R43 ;  /* 0x00000026032b7224 */ /* 0x000fee00078e022b */
.L_x_85:
[----:B-1----:R-:W-:Y:S01]  /*50e0*/  @!P1 ISETP.NE.AND P0, PT, R8, 0x1, PT ;  /* 0x000000010800980c */ /* 0x002fe20003f05270 */
[----:B------:R-:W-:Y:S01]  /*50f0*/  @!P1 IMAD.HI.U32 R2, R43, R9, RZ ;  /* 0x000000092b029227 */ /* 0x000fe200078e00ff */
[----:B------:R-:W-:Y:S01]  /*5100*/  R2UR UR42, R15 ;  /* 0x000000000f2a72ca */ /* 0x000fe200000e0000 */
[----:B------:R-:W-:Y:S01]  /*5110*/  BSSY.RECONVERGENT B6, `(.L_x_86) ;  /* 0x0000031000067945 */ /* 0x000fe20003800200 */
[----:B------:R-:W-:Y:S01]  /*5120*/  R2UR UR41, R14 ;  /* 0x000000000e2972ca */ /* 0x000fe200000e0000 */
[----:B------:R-:W-:Y:S01]  /*5130*/  @!P1 IMAD.HI.U32 R0, R44, R10, RZ ;  /* 0x0000000a2c009227 */ /* 0x000fe200078e00ff */
[----:B------:R-:W-:Y:S02]  /*5140*/  @!P1 SHF.R.U32.HI R2, RZ, R12, R2 ;  /* 0x0000000cff029219 */ /* 0x000fe40000011602 */
[----:B------:R-:W-:Y:S01]  /*5150*/  @!P1 ISETP.NE.AND P2, PT, R7, 0x1, PT ;  /* 0x000000010700980c */ /* 0x000fe20003f45270 */
[----:B------:R-:W-:Y:S01]  /*5160*/  VIADD R104, R104, 0x1 ;  /* 0x0000000168687836 */ /* 0x000fe20000000000 */
[----:B------:R-:W-:Y:S02]  /*5170*/  @!P1 SEL R2, R43, R2, !P0 ;  /* 0x000000022b029207 */ /* 0x000fe40004000000 */
[----:B------:R-:W-:Y:S02]  /*5180*/  @!P1 SHF.R.U32.HI R0, RZ, R11, R0 ;  /* 0x0000000bff009219 */ /* 0x000fe40000011600 */
[----:B------:R-:W-:Y:S01]  /*5190*/  LOP3.LUT P0, RZ, R94, 0x3f0, RZ, 0xc0, !PT ;  /* 0x000003f05eff7812 */ /* 0x000fe2000780c0ff */
[----:B------:R-:W-:Y:S01]  /*51a0*/  USHF.L.U32 UR42, UR42, 0x6, URZ ;  /* 0x000000062a2a7899 */ /* 0x000fe200080006ff */
[----:B------:R-:W-:Y:S01]  /*51b0*/  @!P1 SEL R3, R44, R0, !P2 ;  /* 0x000000002c039207 */ /* 0x000fe20005000000 */
[----:B------:R-:W-:Y:S01]  /*51c0*/  USHF.L.U32 UR41, UR41, 0x8, URZ ;  /* 0x0000000829297899 */ /* 0x000fe200080006ff */
[----:B------:R-:W-:Y:S03]  /*51d0*/  @P4 SHF.R.U32.HI R95, RZ, 0x10, R17 ;  /* 0x00000010ff5f4819 */ /* 0x000fe60000011611 */
[----:B------:R-:W-:Y:S02]  /*51e0*/  @!P1 IMAD.IADD R0, R2, 0x1, -R3 ;  /* 0x0000000102009824 */ /* 0x000fe400078e0a03 */
[----:B------:R-:W-:Y:S02]  /*51f0*/  @!P1 IMAD.IADD R2, R3, 0x1, -R2 ;  /* 0x0000000103029824 */ /* 0x000fe400078e0a02 */
[----:B------:R-:W-:Y:S02]  /*5200*/  @!P1 IMAD R44, R0, R7, R44 ;  /* 0x00000007002c9224 */ /* 0x000fe400078e022c */
[----:B------:R-:W-:Y:S01]  /*5210*/  @!P1 IMAD R43, R2, R8, R43 ;  /* 0x00000008022b9224 */ /* 0x000fe200078e022b */
[----:B------:R-:W-:Y:S06]  /*5220*/  @!P0 BRA `(.L_x_87) ;  /* 0x00000000007c8947 */ /* 0x000fec0003800000 */
[----:B------:R-:W1:Y:S01]  /*5230*/  LDCU.64 UR8, c[0x4][0x80] ;  /* 0x01001000ff0877ac */ /* 0x000e620008000a00 */
[----:B------:R-:W-:Y:S01]  /*5240*/  MOV R2, 0x0 ;  /* 0x0000000000027802 */ /* 0x000fe20000000f00 */
[----:B------:R-:W-:Y:S02]  /*5250*/  HFMA2 R12, -RZ, RZ, 0, 5.9604644775390625e-08 ;  /* 0x00000001ff0c7431 */ /* 0x000fe400000001ff */
[----:B------:R-:W-:Y:S01]  /*5260*/  IMAD.MOV.U32 R8, RZ, RZ, 0x70 ;  /* 0x00000070ff087424 */ /* 0x000fe200078e00ff */
[----:B------:R2:W3:Y:S01]  /*5270*/  LDC.64 R14, c[0x4][R2] ;  /* 0x01000000020e7b82 */ /* 0x0004e20000000a00 */
[----:B------:R-:W4:Y:S01]  /*5280*/  LDCU.64 UR6, c[0x4][0x88] ;  /* 0x01001100ff0677ac */ /* 0x000f220008000a00 */
[----:B------:R-:W-:Y:S01]  /*5290*/  IMAD.MOV.U32 R13, RZ, RZ, RZ ;  /* 0x000000ffff0d7224 */ /* 0x000fe200078e00ff */
[----:B------:R-:W2:Y:S01]  /*52a0*/  LDCU.64 UR4, c[0x4][0x8] ;  /* 0x01000100ff0477ac */ /* 0x000ea20008000a00 */
[----:B-1----:R-:W-:Y:S01]  /*52b0*/  MOV R5, UR9 ;  /* 0x0000000900057c02 */ /* 0x002fe20008000f00 */
[----:B------:R-:W-:Y:S01]  /*52c0*/  IMAD.U32 R4, RZ, RZ, UR8 ;  /* 0x00000008ff047e24 */ /* 0x000fe2000f8e00ff */
[----:B----4-:R-:W-:Y:S01]  /*52d0*/  MOV R7, UR7 ;  /* 0x0000000700077c02 */ /* 0x010fe20008000f00 */
[----:B------:R-:W-:Y:S01]  /*52e0*/  IMAD.U32 R6, RZ, RZ, UR6 ;  /* 0x00000006ff067e24 */ /* 0x000fe2000f8e00ff */
[----:B--2---:R-:W-:Y:S01]  /*52f0*/  MOV R11, UR5 ;  /* 0x00000005000b7c02 */ /* 0x004fe20008000f00 */
[----:B------:R-:W-:Y:S02]  /*5300*/  IMAD.U32 R10, RZ, RZ, UR4 ;  /* 0x00000004ff0a7e24 */ /* 0x000fe4000f8e00ff */
[----:B------:R-:W-:Y:S07]  /*5310*/  LEPC R20, `(.L_x_88) ;  /* 0x000000001014794e */ /* 0x000fee0000000000 */
[----:B---3-5:R-:W-:Y:S05]  /*5320*/  CALL.ABS.NOINC R14 ;  /* 0x000000000e007343 */ /* 0x028fea0003c00000 */
.L_x_88:
[----:B------:R-:W1:Y:S01]  /*5330*/  LDCU.64 UR8, c[0x4][0x80] ;  /* 0x01001000ff0877ac */ /* 0x000e620008000a00 */
[----:B------:R-:W2:Y:S01]  /*5340*/  LDC.64 R2, c[0x4][R2] ;  /* 0x0100000002027b82 */ /* 0x000ea20000000a00 */
[----:B------:R-:W-:Y:S02]  /*5350*/  HFMA2 R12, -RZ, RZ, 0, 5.9604644775390625e-08 ;  /* 0x00000001ff0c7431 */ /* 0x000fe400000001ff */
[----:B------:R-:W-:Y:S02]  /*5360*/  IMAD.MOV.U32 R8, RZ, RZ, 0x70 ;  /* 0x00000070ff087424 */ /* 0x000fe400078e00ff */
[----:B------:R-:W-:Y:S01]  /*5370*/  IMAD.MOV.U32 R13, RZ, RZ, RZ ;  /* 0x000000ffff0d7224 */ /* 0x000fe200078e00ff */
[----:B------:R-:W3:Y:S01]  /*5380*/  LDCU.64 UR6, c[0x4][0x88] ;  /* 0x01001100ff0677ac */ /* 0x000ee20008000a00 */
[----:B------:R-:W4:Y:S01]  /*5390*/  LDCU.64 UR4, c[0x4][0x8] ;  /* 0x01000100ff0477ac */ /* 0x000f220008000a00 */
[----:B-1----:R-:W-:Y:S02]  /*53a0*/  MOV R4, UR8 ;  /* 0x0000000800047c02 */ /* 0x002fe40008000f00 */
[----:B------:R-:W-:Y:S02]  /*53b0*/  MOV R5, UR9 ;  /* 0x0000000900057c02 */ /* 0x000fe40008000f00 */
[----:B---3--:R-:W-:Y:S01]  /*53c0*/  MOV R7, UR7 ;  /* 0x0000000700077c02 */ /* 0x008fe20008000f00 */
[----:B------:R-:W-:Y:S01]  /*53d0*/  IMAD.U32 R6, RZ, RZ, UR6 ;  /* 0x00000006ff067e24 */ /* 0x000fe2000f8e00ff */
[----:B----4-:R-:W-:Y:S01]  /*53e0*/  MOV R11, UR5 ;  /* 0x00000005000b7c02 */ /* 0x010fe20008000f00 */
[----:B------:R-:W-:Y:S02]  /*53f0*/  IMAD.U32 R10, RZ, RZ, UR4 ;  /* 0x00000004ff0a7e24 */ /* 0x000fe4000f8e00ff */
[----:B------:R-:W-:Y:S07]  /*5400*/  LEPC R20, `(.L_x_87) ;  /* 0x000000001014794e */ /* 0x000fee0000000000 */
[----:B--2---:R-:W-:Y:S05]  /*5410*/  CALL.ABS.NOINC R2 ;  /* 0x0000000002007343 */ /* 0x004fea0003c00000 */
.L_x_87:
[----:B------:R-:W-:Y:S05]  /*5420*/  BSYNC.RECONVERGENT B6 ;  /* 0x0000000000067941 */ /* 0x000fea0003800200 */
.L_x_86:
[----:B------:R-:W-:Y:S01]  /*5430*/  ISETP.NE.U32.AND P4, PT, R82, RZ, PT ;  /* 0x000000ff5200720c */ /* 0x000fe20003f85070 */
[----:B------:R-:W-:Y:S01]  /*5440*/  UISETP.NE.AND UP2, UPT, UR50, URZ, UPT ;  /* 0x000000ff3200728c */ /* 0x000fe2000bf45270 */
[----:B------:R-:W-:Y:S01]  /*5450*/  ISETP.NE.U32.AND P2, PT, RZ, UR38, PT ;  /* 0x00000026ff007c0c */ /* 0x000fe2000bf45070 */
[----:B------:R-:W-:Y:S01]  /*5460*/  UISETP.NE.U32.AND UP1, UPT, UR44, URZ, UPT ;  /* 0x000000ff2c00728c */ /* 0x000fe2000bf25070 */
[----:B------:R-:W-:Y:S01]  /*5470*/  ISETP.NE.AND.EX P4, PT, R83, RZ, PT, P4 ;  /* 0x000000ff5300720c */ /* 0x000fe20003f85340 */
[----:B------:R-:W-:Y:S01]  /*5480*/  UPLOP3.LUT UP0, UPT, UPT, UPT, UPT, 0x40, 0x4 ;  /* 0x000000000004789c */ /* 0x000fe20003f0e870 */
[----:B------:R-:W-:Y:S01]  /*5490*/  ISETP.NE.AND.EX P2, PT, RZ, UR39, PT, P2 ;  /* 0x00000027ff007c0c */ /* 0x000fe2000bf45320 */
[----:B------:R-:W-:Y:S01]  /*54a0*/  UISETP.NE.AND.EX UP1, UPT, UR45, URZ, UPT, UP1 ;  /* 0x000000ff2d00728c */ /* 0x000fe2000bf25310 */
[----:B------:R-:W-:Y:S04]  /*54b0*/  PLOP3.LUT P1, PT, PT, PT, UP2, 0x80, 0x8 ;  /* 0x000000000008781c */ /* 0x000fe80003f2f028 */
[----:B------:R-:W-:Y:S06]  /*54c0*/  @UP2 UPLOP3.LUT UP0, UPT, UPT, UPT, UP1, 0x80, 0x8 ;  /* 0x000000000008289c */ /* 0x000fec0003f0f010 */
[----:B------:R-:W-:Y:S01]  /*54d0*/  PLOP3.LUT P0, PT, PT, PT, UP0, 0x80, 0x8 ;  /* 0x000000000008781c */ /* 0x000fe20003f0f008 */
[----:B------:R-:W-:Y:S01]  /*54e0*/  @!UPT UIADD3 URZ, UPT, UPT, URZ, URZ, URZ ;  /* 0x000000fffffff290 */ /* 0x000fe2000fffe0ff */
[----:B------:R-:W-:Y:S11]  /*54f0*/  BRA.U !UP1, `(.L_x_89) ;  /* 0x0000000109387547 */ /* 0x000ff6000b800000 */
[----:B------:R-:W-:Y:S01]  /*5500*/  UISETP.NE.U32.AND UP0, UPT, UR38, URZ, UPT ;  /* 0x000000ff2600728c */ /* 0x000fe2000bf05070 */
[----:B------:R-:W-:Y:S02]  /*5510*/  HFMA2 R0, -RZ, RZ, 0, 5.9604644775390625e-08 ;  /* 0x00000001ff007431 */ /* 0x000fe400000001ff */
[----:B------:R-:W-:Y:S01]  /*5520*/  IMAD.MOV.U32 R88, RZ, RZ, 0x1 ;  /* 0x00000001ff587424 */ /* 0x000fe200078e00ff */
[----:B------:R-:W-:Y:S06]  /*5530*/  UISETP.NE.AND.EX UP0, UPT, UR39, URZ, UPT, UP0 ;  /* 0x000000ff2700728c */ /* 0x000fec000bf05300 */
[----:B------:R-:W-:Y:S05]  /*5540*/  PLOP3.LUT P3, PT, PT, PT, UP0, 0x80, 0x8 ;  /* 0x000000000008781c */ /* 0x000fea0003f6f008 */
[----:B------:R-:W1:Y:S01]  /*5550*/  @UP0 LDCU.64 UR6, c[0x0][0x888] ;  /* 0x00011100ff0607ac */ /* 0x000e620008000a00 */
[----:B------:R-:W-:Y:S07]  /*5560*/  @UP0 UIMAD UR4, UR36, UR44, URZ ;  /* 0x0000002c240402a4 */ /* 0x000fee000f8e02ff */
[----:B------:R-:W-:Y:S01]  /*5570*/  @!P3 PRMT R88, R0, 0x7610, R88 ;  /* 0x000076100058b816 */ /* 0x000fe20000000058 */
[----:B-1----:R-:W-:Y:S03]  /*5580*/  @UP0 UIMAD.WIDE UR6, UR4, 0x4, UR6 ;  /* 0x00000004040608a5 */ /* 0x002fe6000f8e0206 */
[----:B------:R-:W1:Y:S03]  /*5590*/  @!UP0 LDCU UR4, c[0x0][0x880] ;  /* 0x00011000ff0487ac */ /* 0x000e660008000800 */
[----:B------:R-:W-:Y:S01]  /*55a0*/  IMAD.U32 R2, RZ, RZ, UR6 ;  /* 0x00000006ff027e24 */ /* 0x000fe2000f8e00ff */
[----:B------:R-:W-:Y:S05]  /*55b0*/  MOV R3, UR7 ;  /* 0x0000000700037c02 */ /* 0x000fea0008000f00 */
[----:B-----5:R2:W5:Y:S02]  /*55c0*/  @P3 LDG.E R49, desc[UR46][R2.64] ;  /* 0x0000002e02313981 */ /* 0x020564000c1e1900 */
[----:B-12---:R-:W-:Y:S02]  /*55d0*/  @!P3 IMAD.U32 R49, RZ, RZ, UR4 ;  /* 0x00000004ff31be24 */ /* 0x006fe4000f8e00ff */
.L_x_89:
[----:B------:R-:W-:Y:S05]  /*55e0*/  @!P4 BRA `(.L_x_90) ;  /* 0x000000000020c947 */ /* 0x000fea0003800000 */
[----:B------:R-:W-:Y:S04]  /*55f0*/  ISETP.NE.U32.AND P3, PT, R80, RZ, PT ;  /* 0x000000ff5000720c */ /* 0x000fe80003f65070 */
[----:B------:R-:W-:Y:S11]  /*5600*/  ISETP.NE.AND.EX P3, PT, R81, RZ, PT, P3 ;  /* 0x000000ff5100720c */ /* 0x000ff60003f65330 */
[----:B------:R-:W-:Y:S02]  /*5610*/  @!UPT UIADD3 URZ, UPT, UPT, URZ, URZ, URZ ;  /* 0x000000fffffff290 */ /* 0x000fe4000fffe0ff */
[----:B------:R-:W1:Y:S01]  /*5620*/  @P3 LDC.64 R2, c[0x0][0x8a8] ;  /* 0x00022a00ff023b82 */ /* 0x000e620000000a00 */
[----:B------:R-:W-:Y:S04]  /*5630*/  @P3 IMAD R0, R82, UR36, RZ ;  /* 0x0000002452003c24 */ /* 0x000fe8000f8e02ff */
[----:B-1----:R-:W-:Y:S05]  /*5640*/  @P3 IMAD.WIDE R2, R0, 0x4, R2 ;  /* 0x0000000400023825 */ /* 0x002fea00078e0202 */
[----:B-----5:R1:W5:Y:S02]  /*5650*/  @P3 LDG.E R47, desc[UR46][R2.64] ;  /* 0x0000002e022f3981 */ /* 0x020364000c1e1900 */
[----:B-1----:R-:W2:Y:S02]  /*5660*/  @!P3 LDC R47, c[0x0][0x8a0] ;  /* 0x00022800ff2fbb82 */ /* 0x002ea40000000800 */
.L_x_90:
[----:B-----5:R-:W-:Y:S01]  /*5670*/  FSETP.NEU.AND P3, PT, R49, RZ, PT ;  /* 0x000000ff3100720b */ /* 0x020fe20003f6d000 */
[----:B------:R-:W-:Y:S01]  /*5680*/  IMAD.SHL.U32 R66, R92, 0x2, RZ ;  /* 0x000000025c427824 */ /* 0x000fe200078e00ff */
[----:B------:R-:W-:Y:S01]  /*5690*/  SEL R4, RZ, 0xffffffff, P2 ;  /* 0xffffffffff047807 */ /* 0x000fe20001000000 */
[----:B------:R-:W-:Y:S01]  /*56a0*/  BSSY B1, `(.L_x_91) ;  /* 0x0000043000017945 */ /* 0x000fe20003800000 */
[----:B------:R-:W-:Y:S01]  /*56b0*/  @P1 LOP3.LUT P2, RZ, R88, 0xff, RZ, 0xc0, !PT ;  /* 0x000000ff58ff1812 */ /* 0x000fe2000784c0ff */
[----:B------:R-:W-:Y:S01]  /*56c0*/  VIADD R107, R66, UR48 ;  /* 0x00000030426b7c36 */ /* 0x000fe20008000000 */
[----:B------:R-:W-:Y:S01]  /*56d0*/  @P1 SEL R0, RZ, 0xffffffff, P3 ;  /* 0xffffffffff001807 */ /* 0x000fe20001800000 */
[----:B------:R-:W-:Y:S01]  /*56e0*/  IMAD.MOV.U32 R67, RZ, RZ, 0x1 ;  /* 0x00000001ff437424 */ /* 0x000fe200078e00ff */
[----:B------:R-:W-:Y:S01]  /*56f0*/  LOP3.LUT R98, R98, 0x1, RZ, 0x3c, !PT ;  /* 0x0000000162627812 */ /* 0x000fe200078e3cff */
[----:B------:R-:W-:Y:S01]  /*5700*/  IMAD.MOV.U32 R65, RZ, RZ, RZ ;  /* 0x000000ffff417224 */ /* 0x000fe200078e00ff */
[----:B------:R-:W-:Y:S02]  /*5710*/  @P0 SEL R0, R4, R0, !P2 ;  /* 0x0000000004000207 */ /* 0x000fe40005000000 */
[----:B------:R-:W-:Y:S02]  /*5720*/  CS2R R78, SRZ ;  /* 0x00000000004e7805 */ /* 0x000fe4000001ff00 */
[----:B------:R-:W-:Y:S02]  /*5730*/  LEA R64, R45, UR48, 0x3 ;  /* 0x000000302d407c11 */ /* 0x000fe4000f8e18ff */
[----:B------:R-:W-:Y:S02]  /*5740*/  CS2R R76, SRZ ;  /* 0x00000000004c7805 */ /* 0x000fe4000001ff00 */
[----:B------:R-:W-:Y:S02]  /*5750*/  @P1 LOP3.LUT R0, R0, 0x1, RZ, 0xc0, !PT ;  /* 0x0000000100001812 */ /* 0x000fe400078ec0ff */
[----:B------:R-:W-:Y:S02]  /*5760*/  CS2R R70, SRZ ;  /* 0x0000000000467805 */ /* 0x000fe4000001ff00 */
[----:B------:R-:W-:Y:S02]  /*5770*/  SHF.L.U32 R2, R97, 0x1f, RZ ;  /* 0x0000001f61027819 */ /* 0x000fe400000006ff */
[----:B------:R-:W-:Y:S02]  /*5780*/  CS2R R68, SRZ ;  /* 0x0000000000447805 */ /* 0x000fe4000001ff00 */
[----:B------:R-:W-:Y:S02]  /*5790*/  ISETP.NE.U32.OR P6, PT, R0, 0x1, !P1 ;  /* 0x000000010000780c */ /* 0x000fe40004fc5470 */
[----:B------:R-:W-:Y:S02]  /*57a0*/  CS2R R62, SRZ ;  /* 0x00000000003e7805 */ /* 0x000fe4000001ff00 */
[----:B------:R-:W-:Y:S02]  /*57b0*/  PLOP3.LUT P2, PT, PT, PT, UP1, 0x80, 0x8 ;  /* 0x000000000008781c */ /* 0x000fe40003f4f018 */
[----:B------:R-:W-:Y:S02]  /*57c0*/  CS2R R60, SRZ ;  /* 0x00000000003c7805 */ /* 0x000fe4000001ff00 */
[----:B------:R-:W-:Y:S02]  /*57d0*/  LEA.HI R48, R45, R45, RZ, 0x1 ;  /* 0x0000002d2d307211 */ /* 0x000fe400078f08ff */
[----:B------:R-:W-:Y:S02]  /*57e0*/  CS2R R58, SRZ ;  /* 0x00000000003a7805 */ /* 0x000fe4000001ff00 */
[----:B------:R-:W-:Y:S02]  /*57f0*/  LOP3.LUT P4, R103, R88, 0xff, RZ, 0xc0, !PT ;  /* 0x000000ff58677812 */ /* 0x000fe4000788c0ff */
[----:B------:R-:W-:Y:S02]  /*5800*/  CS2R R56, SRZ ;  /* 0x0000000000387805 */ /* 0x000fe4000001ff00 */
[----:B------:R-:W-:Y:S01]  /*5810*/  SEL R3, RZ, 0xffffffff, P3 ;  /* 0xffffffffff037807 */ /* 0x000fe20001800000 */
[----:B------:R-:W-:Y:S01]  /*5820*/  VIADD R108, R107, 0x400 ;  /* 0x000004006b6c7836 */ /* 0x000fe20000000000 */
[----:B------:R-:W-:Y:S01]  /*5830*/  P2R R105, PR, RZ, 0x40 ;  /* 0x00000040ff697803 */ /* 0x000fe20000000000 */
[----:B------:R-:W-:Y:S01]  /*5840*/  IMAD.IADD R106, R99, 0x1, R107 ;  /* 0x00000001636a7824 */ /* 0x000fe200078e026b */
[----:B------:R-:W-:Y:S02]  /*5850*/  @P6 SHF.L.U32 R0, R98, 0x1f, RZ ;  /* 0x0000001f62006819 */ /* 0x000fe400000006ff */
[----:B------:R-:W-:Y:S02]  /*5860*/  @P2 SEL R3, R4, R3, !P4 ;  /* 0x0000000304032207 */ /* 0x000fe40006000000 */
[----:B------:R1:W3:Y:S02]  /*5870*/  @P6 SYNCS.PHASECHK.TRANS64.TRYWAIT P1, [UR48+0x50], R0 ;  /* 0x00005000ff0065a7 */ /* 0x0002e40008021130 */
[----:B------:R-:W-:Y:S04]  /*5880*/  LOP3.LUT R3, R3, 0x1, RZ, 0xc0, !PT ;  /* 0x0000000103037812 */ /* 0x000fe800078ec0ff */
[----:B------:R-:W-:Y:S04]  /*5890*/  ISETP.NE.U32.AND P5, PT, R3, 0x1, PT ;  /* 0x000000010300780c */ /* 0x000fe80003fa5070 */
[----:B------:R-:W-:Y:S01]  /*58a0*/  P2R R72, PR, RZ, 0x20 ;  /* 0x00000020ff487803 */ /* 0x000fe20000000000 */
[----:B------:R4:W2:Y:S01]  /*58b0*/  SYNCS.PHASECHK.TRANS64.TRYWAIT P0, [R64+URZ+0xc0], R2 ;  /* 0x0000c002400075a7 */ /* 0x0008a200080011ff */
[C---:B-1----:R-:W-:Y:S01]  /*58c0*/  IMAD.SHL.U32 R0, R48.reuse, 0x80, RZ ;  /* 0x0000008030007824 */ /* 0x042fe200078e00ff */
[----:B------:R-:W-:Y:S04]  /*58d0*/  LOP3.LUT R48, R48, 0xffe, RZ, 0xc0, !PT ;  /* 0x00000ffe30307812 */ /* 0x000fe800078ec0ff */
[----:B------:R-:W-:Y:S01]  /*58e0*/  LOP3.LUT R0, R0, 0xffffff00, RZ, 0xc0, !PT ;  /* 0xffffff0000007812 */ /* 0x000fe200078ec0ff */
[----:B------:R-:W-:Y:S04]  /*58f0*/  IMAD.IADD R48, R45, 0x1, -R48 ;  /* 0x000000012d307824 */ /* 0x000fe800078e0a30 */
[----:B------:R-:W-:Y:S04]  /*5900*/  IMAD.IADD R0, R46, 0x1, R0 ;  /* 0x000000012e007824 */ /* 0x000fe800078e0200 */
[----:B------:R-:W-:Y:S01]  /*5910*/  IMAD R48, R48, 0x100000, R0 ;  /* 0x0010000030307824 */ /* 0x000fe200078e0200 */
[----:B---3--:R-:W-:Y:S01]  /*5920*/  @P6 SEL R67, RZ, 0x1, !P1 ;  /* 0x00000001ff436807 */ /* 0x008fe20004800000 */
[----:B----4-:R-:W-:Y:S06]  /*5930*/  @!P6 BRA `(.L_x_92) ;  /* 0x000000000064e947 */ /* 0x010fec0003800000 */
[----:B------:R-:W-:Y:S01]  /*5940*/  @P5 IMAD R5, R100, 0x2, R108 ;  /* 0x0000000264055824 */ /* 0x000fe200078e026c */
[----:B------:R-:W-:Y:S01]  /*5950*/  ISETP.NE.AND P1, PT, R67, RZ, PT ;  /* 0x000000ff4300720c */ /* 0x000fe20003f25270 */
[----:B------:R-:W-:Y:S01]  /*5960*/  IMAD.MOV.U32 R78, RZ, RZ, RZ ;  /* 0x000000ffff4e7224 */ /* 0x000fe200078e00ff */
[----:B------:R-:W-:Y:S01]  /*5970*/  BSSY B0, `(.L_x_93) ;  /* 0x000000d000007945 */ /* 0x000fe20003800000 */
[----:B------:R-:W-:Y:S01]  /*5980*/  @P5 IMAD.IADD R4, R99, 0x1, R5 ;  /* 0x0000000163045824 */ /* 0x000fe200078e0205 */
[----:B------:R-:W-:Y:S02]  /*5990*/  CS2R R70, SRZ ;  /* 0x0000000000467805 */ /* 0x000fe4000001ff00 */
[----:B------:R-:W-:Y:S02]  /*59a0*/  CS2R R68, SRZ ;  /* 0x0000000000447805 */ /* 0x000fe4000001ff00 */
[----:B------:R-:W-:Y:S02]  /*59b0*/  CS2R R76, SRZ ;  /* 0x00000000004c7805 */ /* 0x000fe4000001ff00 */
[----:B------:R-:W-:Y:S02]  /*59c0*/  CS2R R58, SRZ ;  /* 0x00000000003a7805 */ /* 0x000fe4000001ff00 */
[----:B------:R-:W-:Y:S02]  /*59d0*/  CS2R R56, SRZ ;  /* 0x0000000000387805 */ /* 0x000fe4000001ff00 */
[----:B------:R-:W-:Y:S02]  /*59e0*/  CS2R R62, SRZ ;  /* 0x00000000003e7805 */ /* 0x000fe4000001ff00 */
[----:B------:R-:W-:Y:S01]  /*59f0*/  CS2R R60, SRZ ;  /* 0x00000000003c7805 */ /* 0x000fe2000001ff00 */
[----:B------:R-:W-:Y:S06]  /*5a00*/  @P1 BRA `(.L_x_94) ;  /* 0x00000000000c1947 */ /* 0x000fec0003800000 */
[----:B------:R-:W-:Y:S04]  /*5a10*/  SHF.L.U32 R3, R98, 0x1f, RZ ;  /* 0x0000001f62037819 */ /* 0x000fe800000006ff */
[----:B------:R-:W1:Y:S02]  /*5a20*/  SYNCS.PHASECHK.TRANS64.TRYWAIT P1, [UR48+0x50], R3 ;  /* 0x00005003ff0075a7 */ /* 0x000e640008021130 */
[----:B-1----:R-:W-:Y:S05]  /*5a30*/  @!P1 BRA `(.L_x_95) ;  /* 0x0000003c00989947 */ /* 0x002fea0003800000 */
.L_x_94:
[----:B------:R-:W-:Y:S05]  /*5a40*/  BSYNC B0 ;  /* 0x0000000000007941 */ /* 0x000fea0003800000 */
.L_x_93:
[----:B------:R-:W-:Y:S01]  /*5a50*/  ISETP.NE.AND P1, PT, R72, RZ, PT ;  /* 0x000000ff4800720c */ /* 0x000fe20003f25270 */
[----:B------:R-:W-:Y:S11]  /*5a60*/  HFMA2 R65, -RZ, RZ, 0, 5.9604644775390625e-08 ;  /* 0x00000001ff417431 */ /* 0x000ff600000001ff */
[----:B------:R-:W-:Y:S01]  /*5a70*/  @!UPT UIADD3 URZ, UPT, UPT, URZ, URZ, URZ ;  /* 0x000000fffffff290 */ /* 0x000fe2000fffe0ff */
[----:B------:R-:W-:Y:S05]  /*5a80*/  @P1 WARPSYNC.ALL ;  /* 0x0000000000001948 */ /* 0x000fea0003800000 */
[----:B------:R3:W4:Y:S04]  /*5a90*/  @P1 LDSM.16.M88.4 R68, [R5] ;  /* 0x000000000544183b */ /* 0x0007280000000200 */
[----:B------:R3:W1:Y:S04]  /*5aa0*/  @P1 LDSM.16.M88.4 R76, [R4] ;  /* 0x00000000044c183b */ /* 0x0006680000000200 */
[----:B------:R3:W1:Y:S04]  /*5ab0*/  @P1 LDSM.16.M88.4 R56, [R66+UR48+0x400] ;  /* 0x000400304238183b */ /* 0x0006680008000200 */
[----:B------:R3:W1:Y:S02]  /*5ac0*/  @P1 LDSM.16.M88.4 R60, [R106+0x400] ;  /* 0x000400006a3c183b */ /* 0x0006640000000200 */
.L_x_92:
[----:B------:R-:W-:Y:S05]  /*5ad0*/  BSYNC B1 ;  /* 0x0000000000017941 */ /* 0x000fea0003800000 */
.L_x_91:
[----:B-1----:R-:W-:Y:S04]  /*5ae0*/  SHF.R.U32.HI R0, RZ, 0x15, R48 ;  /* 0x00000015ff007819 */ /* 0x002fe80000011630 */
[----:B------:R-:W-:Y:S01]  /*5af0*/  LOP3.LUT P1, RZ, R0, 0x3, R93, 0x48, !PT ;  /* 0x0000000300ff7812 */ /* 0x000fe2000782485d */
[----:B------:R-:W-:Y:S01]  /*5b00*/  @!UPT UIADD3 URZ, UPT, UPT, URZ, URZ, URZ ;  /* 0x000000fffffff290 */ /* 0x000fe2000fffe0ff */
[----:B--2---:R-:W-:Y:S11]  /*5b10*/  @P0 BRA `(.L_x_96) ;  /* 0x0000000000080947 */ /* 0x004ff60003800000 */
[----:B------:R-:W1:Y:S02]  /*5b20*/  SYNCS.PHASECHK.TRANS64.TRYWAIT P0, [R64+URZ+0xc0], R2 ;  /* 0x0000c002400075a7 */ /* 0x000e6400080011ff */
[----:B-1----:R-:W-:Y:S05]  /*5b30*/  @!P0 BRA `(.L_x_97) ;  /* 0x0000003c00708947 */ /* 0x002fea0003800000 */
.L_x_96:
[----:B------:R-:W-:Y:S05]  /*5b40*/  @!P1 BRA `(.L_x_98) ;  /* 0x0000000000409947 */ /* 0x000fea0003800000 */
[----:B------:R-:W3:Y:S01]  /*5b50*/  LDCU.64 UR8, c[0x4][0x70] ;  /* 0x01000e00ff0877ac */ /* 0x000ee20008000a00 */
[----:B------:R-:W-:Y:S01]  /*5b60*/  MOV R3, 0x0 ;  /* 0x0000000000037802 */ /* 0x000fe20000000f00 */
[----:B------:R-:W-:Y:S02]  /*5b70*/  HFMA2 R12, -RZ, RZ, 0, 5.9604644775390625e-08 ;  /* 0x00000001ff0c7431 */ /* 0x000fe400000001ff */
[----:B------:R-:W-:Y:S02]  /*5b80*/  IMAD.MOV.U32 R8, RZ, RZ, 0x192 ;  /* 0x00000192ff087424 */ /* 0x000fe400078e00ff */
[----:B------:R-:W-:Y:S01]  /*5b90*/  IMAD.MOV.U32 R13, RZ, RZ, RZ ;  /* 0x000000ffff0d7224 */ /* 0x000fe200078e00ff */
[----:B------:R-:W2:Y:S01]  /*5ba0*/  LDCU.64 UR6, c[0x4][0x78] ;  /* 0x01000f00ff0677ac */ /* 0x000ea20008000a00 */
[----:B-1----:R-:W1:Y:S01]  /*5bb0*/  LDC.64 R2, c[0x4][R3] ;  /* 0x0100000003027b82 */ /* 0x002e620000000a00 */
[----:B------:R-:W5:Y:S01]  /*5bc0*/  LDCU.64 UR4, c[0x4][0x10] ;  /* 0x01000200ff0477ac */ /* 0x000f620008000a00 */
[----:B---3--:R-:W-:Y:S01]  /*5bd0*/  MOV R5, UR9 ;  /* 0x0000000900057c02 */ /* 0x008fe20008000f00 */
[----:B------:R-:W-:Y:S01]  /*5be0*/  IMAD.U32 R4, RZ, RZ, UR8 ;  /* 0x00000008ff047e24 */ /* 0x000fe2000f8e00ff */
[----:B--2---:R-:W-:Y:S01]  /*5bf0*/  MOV R7, UR7 ;  /* 0x0000000700077c02 */ /* 0x004fe20008000f00 */
[----:B------:R-:W-:Y:S01]  /*5c00*/  IMAD.U32 R6, RZ, RZ, UR6 ;  /* 0x00000006ff067e24 */ /* 0x000fe2000f8e00ff */
[----:B-----5:R-:W-:Y:S01]  /*5c10*/  MOV R11, UR5 ;  /* 0x00000005000b7c02 */ /* 0x020fe20008000f00 */
[----:B------:R-:W-:Y:S02]  /*5c20*/  IMAD.U32 R10, RZ, RZ, UR4 ;  /* 0x00000004ff0a7e24 */ /* 0x000fe4000f8e00ff */
[----:B------:R-:W-:Y:S07]  /*5c30*/  LEPC R20, `(.L_x_98) ;  /* 0x000000001014794e */ /* 0x000fee0000000000 */
[----:B-1--4-:R-:W-:Y:S05]  /*5c40*/  CALL.ABS.NOINC R2 ;  /* 0x0000000002007343 */ /* 0x012fea0003c00000 */
.L_x_98:
[----:B------:R-:W-:Y:S01]  /*5c50*/  SHF.L.U32 R50, R56, 0x10, RZ ;  /* 0x0000001038327819 */ /* 0x000fe200000006ff */
[----:B------:R-:W-:Y:S05]  /*5c60*/  WARPSYNC.ALL ;  /* 0x0000000000007948 */ /* 0x000fea0003800000 */
[----:B------:R-:W-:Y:S01]  /*5c70*/  R2UR UR4, R48 ;  /* 0x00000000300472ca */ /* 0x000fe200000e0000 */
[----:B------:R-:W-:Y:S01]  /*5c80*/  BSSY.RECONVERGENT B0, `(.L_x_99) ;  /* 0x000008b000007945 */ /* 0x000fe20003800200 */
[----:B------:R-:W-:Y:S02]  /*5c90*/  LOP3.LUT R51, R56, 0xffff0000, RZ, 0xc0, !PT ;  /* 0xffff000038337812 */ /* 0x000fe400078ec0ff */
[----:B------:R-:W-:Y:S02]  /*5ca0*/  SHF.L.U32 R52, R57, 0x10, RZ ;  /* 0x0000001039347819 */ /* 0x000fe400000006ff */
[----:B------:R-:W-:Y:S02]  /*5cb0*/  SHF.L.U32 R73, R100, 0x1, RZ ;  /* 0x0000000164497819 */ /* 0x000fe400000006ff */
[----:B------:R-:W-:Y:S02]  /*5cc0*/  ISETP.NE.AND P0, PT, R101, RZ, PT ;  /* 0x000000ff6500720c */ /* 0x000fe40003f05270 */
[----:B------:R-:W-:Y:S03]  /*5cd0*/  IADD3 R108, PT, PT, R108, R73, RZ ;  /* 0x000000496c6c7210 */ /* 0x000fe60007ffe0ff */
[----:B---3--:R-:W2:Y:S01]  /*5ce0*/  LDTM.16dp256bit.x8 R4, tmem[UR4] ;  /* 0x00000004000479ee */ /* 0x008ea200081a0000 */
[----:B------:R-:W-:Y:S01]  /*5cf0*/  IADD3 R109, PT, PT, R99, R108, RZ ;  /* 0x0000006c636d7210 */ /* 0x000fe20007ffe0ff */
[C---:B--2---:R-:W-:Y:S01]  /*5d00*/  FMUL R0, R47.reuse, R4 ;  /* 0x000000042f007220 */ /* 0x044fe20000400000 */
[C---:B-1----:R-:W-:Y:S01]  /*5d10*/  FMUL R2, R47.reuse, R5 ;  /* 0x000000052f027220 */ /* 0x042fe20000400000 */
[C---:B------:R-:W-:Y:S01]  /*5d20*/  FMUL R4, R47.reuse, R8 ;  /* 0x000000082f047220 */ /* 0x040fe20000400000 */
[C---:B------:R-:W-:Y:S01]  /*5d30*/  FMUL R3, R47.reuse, R6 ;  /* 0x000000062f037220 */ /* 0x040fe20000400000 */
[C---:B------:R-:W-:Y:S01]  /*5d40*/  FMUL R5, R47.reuse, R9 ;  /* 0x000000092f057220 */ /* 0x040fe20000400000 */
[C---:B------:R-:W-:Y:S01]  /*5d50*/  FMUL R8, R47.reuse, R12 ;  /* 0x0000000c2f087220 */ /* 0x040fe20000400000 */
[C---:B------:R-:W-:Y:S01]  /*5d60*/  FMUL R6, R47.reuse, R10 ;  /* 0x0000000a2f067220 */ /* 0x040fe20000400000 */
[C---:B------:R-:W-:Y:S01]  /*5d70*/  FMUL R9, R47.reuse, R13 ;  /* 0x0000000d2f097220 */ /* 0x040fe20000400000 */
[----:B------:R-:W-:Y:S01]  /*5d80*/  FMUL R12, R47, R16 ;  /* 0x000000102f0c7220 */ /* 0x000fe20000400000 */
[----:B------:R-:W-:Y:S01]  /*5d90*/  FFMA R0, R49, R50, R0 ;  /* 0x0000003231007223 */ /* 0x000fe20000000000 */
[C---:B------:R-:W-:Y:S01]  /*5da0*/  FMUL R10, R47.reuse, R14 ;  /* 0x0000000e2f0a7220 */ /* 0x040fe20000400000 */
[C---:B------:R-:W-:Y:S01]  /*5db0*/  FMUL R13, R47.reuse, R17 ;  /* 0x000000112f0d7220 */ /* 0x040fe20000400000 */
[----:B------:R-:W-:Y:S01]  /*5dc0*/  FMUL R16, R47, R20 ;  /* 0x000000142f107220 */ /* 0x000fe20000400000 */
[----:B------:R-:W-:Y:S01]  /*5dd0*/  FFMA R2, R49, R51, R2 ;  /* 0x0000003331027223 */ /* 0x000fe20000000002 */
[C---:B------:R-:W-:Y:S01]  /*5de0*/  FMUL R14, R47.reuse, R18 ;  /* 0x000000122f0e7220 */ /* 0x040fe20000400000 */
[C---:B------:R-:W-:Y:S01]  /*5df0*/  FMUL R17, R47.reuse, R21 ;  /* 0x000000152f117220 */ /* 0x040fe20000400000 */
[C---:B------:R-:W-:Y:S01]  /*5e00*/  FMUL R20, R47.reuse, R24 ;  /* 0x000000182f147220 */ /* 0x040fe20000400000 */
[C---:B------:R-:W-:Y:S01]  /*5e10*/  FMUL R18, R47.reuse, R22 ;  /* 0x000000162f127220 */ /* 0x040fe20000400000 */
[C---:B------:R-:W-:Y:S01]  /*5e20*/  FMUL R21, R47.reuse, R25 ;  /* 0x000000192f157220 */ /* 0x040fe20000400000 */
[C---:B------:R-:W-:Y:S01]  /*5e30*/  FMUL R24, R47.reuse, R28 ;  /* 0x0000001c2f187220 */ /* 0x040fe20000400000 */
[C---:B------:R-:W-:Y:S01]  /*5e40*/  FMUL R22, R47.reuse, R26 ;  /* 0x0000001a2f167220 */ /* 0x040fe20000400000 */
[C---:B------:R-:W-:Y:S01]  /*5e50*/  FMUL R25, R47.reuse, R29 ;  /* 0x0000001d2f197220 */ /* 0x040fe20000400000 */
[----:B------:R-:W-:Y:S01]  /*5e60*/  FMUL R28, R47, R32 ;  /* 0x000000202f1c7220 */ /* 0x000fe20000400000 */
[----:B------:R-:W-:Y:S01]  /*5e70*/  LOP3.LUT R32, R57, 0xffff0000, RZ, 0xc0, !PT ;  /* 0xffff000039207812 */ /* 0x000fe200078ec0ff */
[C---:B------:R-:W-:Y:S01]  /*5e80*/  FMUL R26, R47.reuse, R30 ;  /* 0x0000001e2f1a7220 */ /* 0x040fe20000400000 */
[----:B------:R-:W-:Y:S01]  /*5e90*/  FMUL R29, R47, R33 ;  /* 0x000000212f1d7220 */ /* 0x000fe20000400000 */
[----:B------:R-:W-:Y:S01]  /*5ea0*/  SHF.L.U32 R33, R58, 0x10, RZ ;  /* 0x000000103a217819 */ /* 0x000fe200000006ff */
[----:B------:R-:W-:Y:S01]  /*5eb0*/  FFMA R3, R49, R52, R3 ;  /* 0x0000003431037223 */ /* 0x000fe20000000003 */
[----:B------:R-:W-:Y:S01]  /*5ec0*/  F2FP.BF16.F32.PACK_AB R52, R2, R0 ;  /* 0x000000000234723e */ /* 0x000fe200000010ff */
[----:B------:R-:W-:Y:S01]  /*5ed0*/  FMUL R7, R47, R7 ;  /* 0x000000072f077220 */ /* 0x000fe20000400000 */
[----:B------:R-:W-:Y:S01]  /*5ee0*/  SHF.L.U32 R0, R59, 0x10, RZ ;  /* 0x000000103b007819 */ /* 0x000fe200000006ff */
[----:B------:R-:W-:Y:S01]  /*5ef0*/  FMUL R30, R47, R34 ;  /* 0x000000222f1e7220 */ /* 0x000fe20000400000 */
[----:B------:R-:W-:Y:S01]  /*5f00*/  LOP3.LUT R34, R58, 0xffff0000, RZ, 0xc0, !PT ;  /* 0xffff00003a227812 */ /* 0x000fe200078ec0ff */
[----:B------:R-:W-:Y:S01]  /*5f10*/  FFMA R7, R49, R32, R7 ;  /* 0x0000002031077223 */ /* 0x000fe20000000007 */
[----:B------:R-:W-:Y:S01]  /*5f20*/  LOP3.LUT R2, R59, 0xffff0000, RZ, 0xc0, !PT ;  /* 0xffff00003b027812 */ /* 0x000fe200078ec0ff */
[----:B------:R-:W-:Y:S01]  /*5f30*/  FFMA R4, R49, R33, R4 ;  /* 0x0000002131047223 */ /* 0x000fe20000000004 */
[----:B------:R-:W-:Y:S01]  /*5f40*/  FMUL R11, R47, R11 ;  /* 0x0000000b2f0b7220 */ /* 0x000fe20000400000 */
[----:B------:R-:W-:Y:S01]  /*5f50*/  FFMA R5, R49, R34, R5 ;  /* 0x0000002231057223 */ /* 0x000fe20000000005 */
[----:B------:R-:W-:Y:S01]  /*5f60*/  F2FP.BF16.F32.PACK_AB R53, R7, R3 ;  /* 0x000000030735723e */ /* 0x000fe200000010ff */
[C---:B------:R-:W-:Y:S01]  /*5f70*/  FFMA R6, R49.reuse, R0, R6 ;  /* 0x0000000031067223 */ /* 0x040fe20000000006 */
[C---:B------:R-:W-:Y:S01]  /*5f80*/  SHF.L.U32 R0, R60.reuse, 0x10, RZ ;  /* 0x000000103c007819 */ /* 0x040fe200000006ff */
[----:B------:R-:W-:Y:S01]  /*5f90*/  FFMA R11, R49, R2, R11 ;  /* 0x00000002310b7223 */ /* 0x000fe2000000000b */
[----:B------:R-:W-:Y:S01]  /*5fa0*/  LOP3.LUT R2, R60, 0xffff0000, RZ, 0xc0, !PT ;  /* 0xffff00003c027812 */ /* 0x000fe200078ec0ff */
[----:B------:R-:W-:Y:S01]  /*5fb0*/  FMUL R15, R47, R15 ;  /* 0x0000000f2f0f7220 */ /* 0x000fe20000400000 */
[----:B------:R-:W-:Y:S01]  /*5fc0*/  SHF.L.U32 R3, R61, 0x10, RZ ;  /* 0x000000103d037819 */ /* 0x000fe200000006ff */
[----:B------:R-:W-:Y:S01]  /*5fd0*/  FFMA R8, R49, R0, R8 ;  /* 0x0000000031087223 */ /* 0x000fe20000000008 */
[----:B------:R-:W-:Y:S01]  /*5fe0*/  LOP3.LUT R0, R61, 0xffff0000, RZ, 0xc0, !PT ;  /* 0xffff00003d007812 */ /* 0x000fe200078ec0ff */
[C---:B------:R-:W-:Y:S01]  /*5ff0*/  FFMA R9, R49.reuse, R2, R9 ;  /* 0x0000000231097223 */ /* 0x040fe20000000009 */
[C---:B------:R-:W-:Y:S01]  /*6000*/  SHF.L.U32 R2, R62.reuse, 0x10, RZ ;  /* 0x000000103e027819 */ /* 0x040fe200000006ff */
[----:B------:R-:W-:Y:S01]  /*6010*/  FFMA R10, R49, R3, R10 ;  /* 0x00000003310a7223 */ /* 0x000fe2000000000a */
[----:B------:R-:W-:Y:S01]  /*6020*/  SHF.L.U32 R3, R63, 0x10, RZ ;  /* 0x000000103f037819 */ /* 0x000fe200000006ff */
[C---:B------:R-:W-:Y:S01]  /*6030*/  FFMA R15, R49.reuse, R0, R15 ;  /* 0x00000000310f7223 */ /* 0x040fe2000000000f */
[----:B------:R-:W-:Y:S01]  /*6040*/  LOP3.LUT R0, R62, 0xffff0000, RZ, 0xc0, !PT ;  /* 0xffff00003e007812 */ /* 0x000fe200078ec0ff */
[----:B------:R-:W-:Y:S01]  /*6050*/  FFMA R12, R49, R2, R12 ;  /* 0x00000002310c7223 */ /* 0x000fe2000000000c */
[C---:B----4-:R-:W-:Y:S01]  /*6060*/  SHF.L.U32 R2, R68.reuse, 0x10, RZ ;  /* 0x0000001044027819 */ /* 0x050fe200000006ff */
[----:B------:R-:W-:Y:S01]  /*6070*/  FMUL R19, R47, R19 ;  /* 0x000000132f137220 */ /* 0x000fe20000400000 */
[----:B------:R-:W-:Y:S01]  /*6080*/  F2FP.BF16.F32.PACK_AB R54, R5, R4 ;  /* 0x000000040536723e */ /* 0x000fe200000010ff */
[----:B------:R-:W-:Y:S01]  /*6090*/  FFMA R13, R49, R0, R13 ;  /* 0x00000000310d7223 */ /* 0x000fe2000000000d */
[----:B------:R-:W-:Y:S01]  /*60a0*/  LOP3.LUT R0, R63, 0xffff0000, RZ, 0xc0, !PT ;  /* 0xffff00003f007812 */ /* 0x000fe200078ec0ff */
[----:B------:R-:W-:Y:S01]  /*60b0*/  FFMA R14, R49, R3, R14 ;  /* 0x00000003310e7223 */ /* 0x000fe2000000000e */
[----:B------:R-:W-:Y:S01]  /*60c0*/  LOP3.LUT R3, R68, 0xffff0000, RZ, 0xc0, !PT ;  /* 0xffff000044037812 */ /* 0x000fe200078ec0ff */
[----:B------:R-:W-:Y:S01]  /*60d0*/  FMUL R23, R47, R23 ;  /* 0x000000172f177220 */ /* 0x000fe20000400000 */
[----:B------:R-:W-:Y:S01]  /*60e0*/  F2FP.BF16.F32.PACK_AB R55, R11, R6 ;  /* 0x000000060b37723e */ /* 0x000fe200000010ff */
[----:B------:R-:W-:Y:S01]  /*60f0*/  FFMA R19, R49, R0, R19 ;  /* 0x0000000031137223 */ /* 0x000fe20000000013 */
[----:B------:R-:W-:Y:S01]  /*6100*/  SHF.L.U32 R0, R69, 0x10, RZ ;  /* 0x0000001045007819 */ /* 0x000fe200000006ff */
[----:B------:R-:W-:Y:S01]  /*6110*/  FFMA R16, R49, R2, R16 ;  /* 0x0000000231107223 */ /* 0x000fe20000000010 */
[----:B------:R-:W-:Y:S01]  /*6120*/  LOP3.LUT R2, R69, 0xffff0000, RZ, 0xc0, !PT ;  /* 0xffff000045027812 */ /* 0x000fe200078ec0ff */
[----:B------:R-:W-:Y:S01]  /*6130*/  FFMA R17, R49, R3, R17 ;  /* 0x0000000331117223 */ /* 0x000fe20000000011 */
[----:B------:R-:W-:Y:S01]  /*6140*/  SHF.L.U32 R3, R71, 0x10, RZ ;  /* 0x0000001047037819 */ /* 0x000fe200000006ff */
        /* <DEDUP_REMOVED lines=15> */
[C---:B------:R-:W-:Y:S01]  /*6240*/  SHF.L.U32 R2, R78.reuse, 0x10, RZ ;  /* 0x000000104e027819 */ /* 0x040fe200000006ff */
[----:B------:R-:W-:Y:S01]  /*6250*/  FMUL R31, R47, R31 ;  /* 0x0000001f2f1f7220 */ /* 0x000fe20000400000 */
[----:B------:R-:W-:Y:S01]  /*6260*/  F2FP.BF16.F32.PACK_AB R8, R9, R8 ;  /* 0x000000080908723e */ /* 0x000fe200000010ff */
[----:B------:R1:W-:Y:S01]  /*6270*/  STSM.16.M88.4 [R107+0x400], R52 ;  /* 0x000400346b007844 */ /* 0x0003e20000000200 */
        /* <DEDUP_REMOVED lines=8> */
[----:B------:R-:W-:Y:S01]  /*6300*/  LOP3.LUT R0, R79, 0xffff0000, RZ, 0xc0, !PT ;  /* 0xffff00004f007812 */ /* 0x000fe200078ec0ff */
[----:B------:R-:W-:Y:S01]  /*6310*/  FFMA R28, R49, R2, R28 ;  /* 0x00000002311c7223 */ /* 0x000fe2000000001c */
[----:B------:R-:W-:Y:S01]  /*6320*/  F2FP.BF16.F32.PACK_AB R11, R19, R14 ;  /* 0x0000000e130b723e */ /* 0x000fe200000010ff */
[----:B------:R-:W-:Y:S01]  /*6330*/  FFMA R29, R49, R3, R29 ;  /* 0x00000003311d7223 */ /* 0x000fe2000000001d */
[----:B------:R-:W-:Y:S01]  /*6340*/  F2FP.BF16.F32.PACK_AB R16, R17, R16 ;  /* 0x000000101110723e */ /* 0x000fe200000010ff */
[----:B------:R-:W-:Y:S01]  /*6350*/  FFMA R30, R49, R4, R30 ;  /* 0x00000004311e7223 */ /* 0x000fe2000000001e */
[----:B------:R-:W-:Y:S01]  /*6360*/  F2FP.BF16.F32.PACK_AB R17, R23, R18 ;  /* 0x000000121711723e */ /* 0x000fe200000010ff */
[----:B------:R1:W-:Y:S01]  /*6370*/  STSM.16.M88.4 [R106+0x400], R8 ;  /* 0x000400086a007844 */ /* 0x0003e20000000200 */
[----:B------:R-:W-:Y:S01]  /*6380*/  FFMA R35, R49, R0, R35 ;  /* 0x0000000031237223 */ /* 0x000fe20000000023 */
[----:B------:R-:W-:Y:S02]  /*6390*/  F2FP.BF16.F32.PACK_AB R18, R21, R20 ;  /* 0x000000141512723e */ /* 0x000fe400000010ff */
[----:B------:R-:W-:Y:S02]  /*63a0*/  F2FP.BF16.F32.PACK_AB R19, R27, R22 ;  /* 0x000000161b13723e */ /* 0x000fe400000010ff */
[----:B------:R-:W-:Y:S02]  /*63b0*/  F2FP.BF16.F32.PACK_AB R24, R25, R24 ;  /* 0x000000181918723e */ /* 0x000fe400000010ff */
[----:B------:R-:W-:Y:S01]  /*63c0*/  F2FP.BF16.F32.PACK_AB R25, R31, R26 ;  /* 0x0000001a1f19723e */ /* 0x000fe200000010ff */
[----:B------:R1:W-:Y:S01]  /*63d0*/  STSM.16.M88.4 [R108], R16 ;  /* 0x000000106c007844 */ /* 0x0003e20000000200 */
[----:B------:R-:W-:Y:S02]  /*63e0*/  F2FP.BF16.F32.PACK_AB R26, R29, R28 ;  /* 0x0000001c1d1a723e */ /* 0x000fe400000010ff */
[----:B------:R-:W-:Y:S05]  /*63f0*/  F2FP.BF16.F32.PACK_AB R27, R35, R30 ;  /* 0x0000001e231b723e */ /* 0x000fea00000010ff */
[----:B------:R1:W-:Y:S01]  /*6400*/  STSM.16.M88.4 [R109], R24 ;  /* 0x000000186d007844 */ /* 0x0003e20000000200 */
[----:B------:R-:W-:Y:S01]  /*6410*/  @!PT LDS RZ, [RZ] ;  /* 0x00000000fffff984 */ /* 0x000fe20000000800 */
[----:B------:R-:W-:Y:S01]  /*6420*/  @!PT LDS RZ, [RZ] ;  /* 0x00000000fffff984 */ /* 0x000fe20000000800 */
[----:B------:R-:W-:Y:S01]  /*6430*/  @!PT LDS RZ, [RZ] ;  /* 0x00000000fffff984 */ /* 0x000fe20000000800 */
[----:B------:R-:W-:Y:S01]  /*6440*/  @!PT LDS RZ, [RZ] ;  /* 0x00000000fffff984 */ /* 0x000fe20000000800 */
[----:B------:R2:W-:Y:S07]  /*6450*/  MEMBAR.ALL.CTA ;  /* 0x0000000000007992 */ /* 0x0005ee0000008000 */
[----:B--2---:R-:W2:Y:S02]  /*6460*/  FENCE.VIEW.ASYNC.S ;  /* 0x00000000000073c6 */ /* 0x004ea40000000000 */
[----:B--2---:R-:W-:Y:S06]  /*6470*/  BAR.SYNC.DEFER_BLOCKING 0x1, 0x80 ;  /* 0x0042000000007b1d */ /* 0x004fec0000010000 */
[----:B------:R-:W-:Y:S05]  /*6480*/  @P0 BRA `(.L_x_100) ;  /* 0x0000000000280947 */ /* 0x000fea0003800000 */
[----:B------:R-:W-:Y:S02]  /*6490*/  UIADD3 UR4, UPT, UPT, UR48, 0x400, URZ ;  /* 0x0000040030047890 */ /* 0x000fe4000fffe0ff */
[----:B------:R-:W-:Y:S01]  /*64a0*/  UIADD3 UR6, UP0, UPT, UR52, 0x680, URZ ;  /* 0x0000068034067890 */ /* 0x000fe2000ff1e0ff */
[----:B------:R-:W-:Y:S03]  /*64b0*/  UMOV UR43, UR36 ;  /* 0x00000024002b7c82 */ /* 0x000fe60008000000 */
[----:B------:R-:W-:Y:S01]  /*64c0*/  MOV R94, UR4 ;  /* 0x00000004005e7c02 */ /* 0x000fe20008000f00 */
[----:B------:R-:W-:Y:S03]  /*64d0*/  UIADD3.X UR7, UPT, UPT, URZ, UR53, URZ, UP0, !UPT ;  /* 0x00000035ff077290 */ /* 0x000fe600087fe4ff */
[----:B------:R-:W-:Y:S11]  /*64e0*/  R2UR UR40, R94 ;  /* 0x000000005e2872ca */ /* 0x000ff600000e0000 */
[----:B------:R-:W-:Y:S02]  /*64f0*/  @!UPT UIADD3 URZ, UPT, UPT, URZ, URZ, URZ ;  /* 0x000000fffffff290 */ /* 0x000fe4000fffe0ff */
[----:B------:R2:W-:Y:S01]  /*6500*/  UTMASTG.3D [UR40], [UR6] ;  /* 0x00000028060073b5 */ /* 0x0005e20008010000 */
[----:B------:R0:W-:Y:S01]  /*6510*/  UTMACMDFLUSH ;  /* 0x00000000000079b7 */ /* 0x0001e20000000000 */
[----:B--2---:R-:W-:Y:S04]  /*6520*/  DEPBAR.LE SB0, 0x1 ;  /* 0x000080400000791a */ /* 0x004fe80000000000 */
.L_x_100:
[----:B------:R-:W-:Y:S05]  /*6530*/  BSYNC.RECONVERGENT B0 ;  /* 0x0000000000007941 */ /* 0x000fea0003800200 */
.L_x_99:
[----:B------:R-:W-:Y:S01]  /*6540*/  BAR.SYNC.DEFER_BLOCKING 0x1, 0x80 ;  /* 0x0042000000007b1d */ /* 0x000fe20000010000 */
[----:B------:R-:W-:Y:S01]  /*6550*/  ISETP.NE.AND P1, PT, R105, RZ, PT ;  /* 0x000000ff6900720c */ /* 0x000fe20003f25270 */
[----:B------:R-:W-:Y:S01]  /*6560*/  UISETP.NE.AND UP0, UPT, UR49, URZ, UPT ;  /* 0x000000ff3100728c */ /* 0x000fe2000bf05270 */
[----:B------:R-:W-:Y:S11]  /*6570*/  LEA R2, R65, UR48, 0x3 ;  /* 0x0000003041027c11 */ /* 0x000ff6000f8e18ff */
[----:B------:R-:W-:Y:S01]  /*6580*/  @P1 SHF.L.U32 R3, R98, 0x1f, RZ ;  /* 0x0000001f62031819 */ /* 0x000fe200000006ff */
[----:B------:R-:W-:Y:S06]  /*6590*/  BRA.U !UP0, `(.L_x_101) ;  /* 0x0000000108247547 */ /* 0x000fec000b800000 */
[----:B------:R-:W-:Y:S01]  /*65a0*/  IMAD.U32 R4, RZ, RZ, UR51 ;  /* 0x00000033ff047e24 */ /* 0x000fe2000f8e00ff */
[----:B------:R-:W-:Y:S01]  /*65b0*/  MOV R0, UR37 ;  /* 0x0000002500007c02 */ /* 0x000fe20008000f00 */
[----:B------:R-:W-:Y:S03]  /*65c0*/  UIADD3 UR51, UPT, UPT, UR51, 0x1, URZ ;  /* 0x0000000133337890 */ /* 0x000fe6000fffe0ff */
[----:B------:R-:W-:Y:S01]  /*65d0*/  @P1 LEA R4, R4, UR48, 0x3 ;  /* 0x0000003004041c11 */ /* 0x000fe2000f8e18ff */
[----:B------:R-:W-:Y:S04]  /*65e0*/  UISETP.NE.AND UP0, UPT, UR51, 0x4, UPT ;  /* 0x000000043300788c */ /* 0x000fe8000bf05270 */
[----:B------:R-:W-:Y:S01]  /*65f0*/  @P1 VIADD R4, R4, 0x70 ;  /* 0x0000007004041836 */ /* 0x000fe20000000000 */
[----:B------:R-:W-:Y:S04]  /*6600*/  USEL UR51, UR51, URZ, UP0 ;  /* 0x000000ff33337287 */ /* 0x000fe80008000000 */
[----:B------:R-:W-:Y:S04]  /*6610*/  @P1 PRMT R0, R0, 0x654, R4 ;  /* 0x0000065400001816 */ /* 0x000fe80000000004 */
[----:B------:R2:W-:Y:S04]  /*6620*/  @P1 SYNCS.ARRIVE.TRANS64.RED.A1T0 RZ, [R0+URZ], RZ ;  /* 0x000000ff00ff19a7 */ /* 0x0005e800081004ff */
.L_x_101:
[----:B------:R-:W3:Y:S01]  /*6630*/  @P1 SYNCS.PHASECHK.TRANS64.TRYWAIT P0, [R2+URZ+0x50], R3 ;  /* 0x00005003020015a7 */ /* 0x000ee200080011ff */
[----:B------:R-:W-:Y:S01]  /*6640*/  BSSY B1, `(.L_x_102) ;  /* 0x0000017000017945 */ /* 0x000fe20003800000 */
[----:B---3--:R-:W-:Y:S03]  /*6650*/  @P1 SEL R67, RZ, 0x1, !P0 ;  /* 0x00000001ff431807 */ /* 0x008fe60004000000 */
[----:B------:R-:W-:Y:S05]  /*6660*/  @!P1 BRA `(.L_x_103) ;  /* 0x0000000000509947 */ /* 0x000fea0003800000 */
[----:B------:R-:W-:Y:S01]  /*6670*/  ISETP.NE.AND P1, PT, R72, RZ, PT ;  /* 0x000000ff4800720c */ /* 0x000fe20003f25270 */
[----:B------:R-:W-:Y:S01]  /*6680*/  BSSY B0, `(.L_x_104) ;  /* 0x000000a000007945 */ /* 0x000fe20003800000 */
[----:B------:R-:W-:Y:S11]  /*6690*/  ISETP.NE.AND P0, PT, R67, RZ, PT ;  /* 0x000000ff4300720c */ /* 0x000ff60003f05270 */
[----:B------:R-:W-:Y:S04]  /*66a0*/  @P1 IMAD R5, R65, 0x2000, R66 ;  /* 0x0000200041051824 */ /* 0x000fe800078e0242 */
[----:B------:R-:W-:Y:S05]  /*66b0*/  @P1 VIADD R4, R5, UR48 ;  /* 0x0000003005041c36 */ /* 0x000fea0008000000 */
[----:B------:R-:W-:Y:S01]  /*66c0*/  @P1 IADD3 R3, PT, PT, R73, R4, RZ ;  /* 0x0000000449031210 */ /* 0x000fe20007ffe0ff */
[----:B------:R-:W-:Y:S01]  /*66d0*/  @P1 IMAD.IADD R4, R99, 0x1, R4 ;  /* 0x0000000163041824 */ /* 0x000fe200078e0204 */
[----:B------:R-:W-:Y:S06]  /*66e0*/  @P0 BRA `(.L_x_105) ;  /* 0x00000000000c0947 */ /* 0x000fec0003800000 */
[----:B--2---:R-:W-:Y:S04]  /*66f0*/  SHF.L.U32 R0, R98, 0x1f, RZ ;  /* 0x0000001f62007819 */ /* 0x004fe800000006ff */
[----:B------:R-:W2:Y:S02]  /*6700*/  SYNCS.PHASECHK.TRANS64.TRYWAIT P0, [R2+URZ+0x50], R0 ;  /* 0x00005000020075a7 */ /* 0x000ea400080011ff */
[----:B--2---:R-:W-:Y:S05]  /*6710*/  @!P0 BRA `(.L_x_106) ;  /* 0x00000030008c8947 */ /* 0x004fea0003800000 */
.L_x_105:
[----:B------:R-:W-:Y:S05]  /*6720*/  BSYNC B0 ;  /* 0x0000000000007941 */ /* 0x000fea0003800000 */
.L_x_104:
[----:B------:R-:W-:Y:S02]  /*6730*/  ISETP.NE.AND P0, PT, R72, RZ, PT ;  /* 0x000000ff4800720c */ /* 0x000fe40003f05270 */
[----:B------:R-:W-:Y:S11]  /*6740*/  IADD3 R65, PT, PT, R65, 0x1, RZ ;  /* 0x0000000141417810 */ /* 0x000ff60007ffe0ff */
[----:B--2---:R-:W-:Y:S01]  /*6750*/  @P0 IMAD.IADD R0, R99, 0x1, R3 ;  /* 0x0000000163000824 */ /* 0x004fe200078e0203 */
[----:B------:R-:W-:Y:S05]  /*6760*/  @P0 WARPSYNC.ALL ;  /* 0x0000000000000948 */ /* 0x000fea0003800000 */
[----:B------:R3:W4:Y:S04]  /*6770*/  @P0 LDSM.16.M88.4 R56, [R5+UR48+0x400] ;  /* 0x000400300538083b */ /* 0x0007280008000200 */
[----:B------:R3:W2:Y:S04]  /*6780*/  @P0 LDSM.16.M88.4 R60, [R4+0x400] ;  /* 0x00040000043c083b */ /* 0x0006a80000000200 */
[----:B------:R3:W1:Y:S04]  /*6790*/  @P0 LDSM.16.M88.4 R68, [R3+0x400] ;  /* 0x000400000344083b */ /* 0x0006680000000200 */
[----:B------:R3:W1:Y:S02]  /*67a0*/  @P0 LDSM.16.M88.4 R76, [R0+0x400] ;  /* 0x00040000004c083b */ /* 0x0006640000000200 */
.L_x_103:
[----:B------:R-:W-:Y:S05]  /*67b0*/  BSYNC B1 ;  /* 0x0000000000017941 */ /* 0x000fea0003800000 */
.L_x_102:
[----:B--23--:R-:W-:Y:S05]  /*67c0*/  VIADD R0, R48, 0x40 ;  /* 0x0000004030007836 */ /* 0x00cfea0000000000 */
[----:B------:R-:W-:Y:S04]  /*67d0*/  SHF.R.U32.HI R0, RZ, 0x15, R0 ;  /* 0x00000015ff007819 */ /* 0x000fe80000011600 */
[----:B------:R-:W-:Y:S11]  /*67e0*/  LOP3.LUT P0, RZ, R0, 0x3, R93, 0x48, !PT ;  /* 0x0000000300ff7812 */ /* 0x000ff6000780485d */
[----:B------:R-:W-:Y:S02]  /*67f0*/  @!UPT UIADD3 URZ, UPT, UPT, URZ, URZ, URZ ;  /* 0x000000fffffff290 */ /* 0x000fe4000fffe0ff */
[----:B------:R-:W-:Y:S05]  /*6800*/  @!P0 BRA `(.L_x_107) ;  /* 0x0000000000408947 */ /* 0x000fea0003800000 */
[----:B------:R-:W2:Y:S01]  /*6810*/  LDCU.64 UR8, c[0x4][0x70] ;  /* 0x01000e00ff0877ac */ /* 0x000ea20008000a00 */
[----:B------:R-:W-:Y:S01]  /*6820*/  MOV R3, 0x0 ;  /* 0x0000000000037802 */ /* 0x000fe20000000f00 */
[----:B------:R-:W-:Y:S02]  /*6830*/  HFMA2 R12, -RZ, RZ, 0, 5.9604644775390625e-08 ;  /* 0x00000001ff0c7431 */ /* 0x000fe400000001ff */
[----:B-1----:R-:W-:Y:S02]  /*6840*/  IMAD.MOV.U32 R8, RZ, RZ, 0x192 ;  /* 0x00000192ff087424 */ /* 0x002fe400078e00ff */
[----:B------:R-:W-:Y:S01]  /*6850*/  IMAD.MOV.U32 R13, RZ, RZ, RZ ;  /* 0x000000ffff0d7224 */ /* 0x000fe200078e00ff */
[----:B------:R-:W1:Y:S01]  /*6860*/  LDCU.64 UR6, c[0x4][0x78] ;  /* 0x01000f00ff0677ac */ /* 0x000e620008000a00 */
[----:B------:R-:W3:Y:S01]  /*6870*/  LDC.64 R2, c[0x4][R3] ;  /* 0x0100000003027b82 */ /* 0x000ee20000000a00 */
[----:B------:R-:W5:Y:S01]  /*6880*/  LDCU.64 UR4, c[0x4][0x10] ;  /* 0x01000200ff0477ac */ /* 0x000f620008000a00 */
[----:B--2---:R-:W-:Y:S01]  /*6890*/  MOV R5, UR9 ;  /* 0x0000000900057c02 */ /* 0x004fe20008000f00 */
[----:B------:R-:W-:Y:S01]  /*68a0*/  IMAD.U32 R4, RZ, RZ, UR8 ;  /* 0x00000008ff047e24 */ /* 0x000fe2000f8e00ff */
[----:B-1----:R-:W-:Y:S01]  /*68b0*/  MOV R7, UR7 ;  /* 0x0000000700077c02 */ /* 0x002fe20008000f00 */
[----:B------:R-:W-:Y:S01]  /*68c0*/  IMAD.U32 R6, RZ, RZ, UR6 ;  /* 0x00000006ff067e24 */ /* 0x000fe2000f8e00ff */
[----:B-----5:R-:W-:Y:S01]  /*68d0*/  MOV R11, UR5 ;  /* 0x00000005000b7c02 */ /* 0x020fe20008000f00 */
[----:B------:R-:W-:Y:S02]  /*68e0*/  IMAD.U32 R10, RZ, RZ, UR4 ;  /* 0x00000004ff0a7e24 */ /* 0x000fe4000f8e00ff */
[----:B------:R-:W-:Y:S07]  /*68f0*/  LEPC R20, `(.L_x_107) ;  /* 0x000000001014794e */ /* 0x000fee0000000000 */
[----:B---34-:R-:W-:Y:S05]  /*6900*/  CALL.ABS.NOINC R2 ;  /* 0x0000000002007343 */ /* 0x018fea0003c00000 */
.L_x_107:
[----:B------:R-:W-:Y:S01]  /*6910*/  ISETP.NE.AND P6, PT, R105, RZ, PT ;  /* 0x000000ff6900720c */ /* 0x000fe20003fc5270 */
[----:B------:R-:W-:Y:S05]  /*6920*/  WARPSYNC.ALL ;  /* 0x0000000000007948 */ /* 0x000fea0003800000 */
[----:B------:R-:W-:Y:S01]  /*6930*/  R2UR UR4, R48 ;  /* 0x00000000300472ca */ /* 0x000fe200000e0000 */
[----:B------:R-:W-:Y:S01]  /*6940*/  BSSY.RECONVERGENT B0, `(.L_x_108) ;  /* 0x000008f000007945 */ /* 0x000fe20003800200 */
[----:B------:R-:W-:Y:S02]  /*6950*/  MOV R50, UR51 ;  /* 0x0000003300327c02 */ /* 0x000fe40008000f00 */
[----:B----4-:R-:W-:Y:S02]  /*6960*/  SHF.L.U32 R3, R56, 0x10, RZ ;  /* 0x0000001038037819 */ /* 0x010fe400000006ff */
[----:B------:R-:W-:Y:S02]  /*6970*/  MOV R74, UR37 ;  /* 0x00000025004a7c02 */ /* 0x000fe40008000f00 */
[----:B------:R-:W-:Y:S02]  /*6980*/  @P6 LEA R50, R50, UR48, 0x3 ;  /* 0x0000003032326c11 */ /* 0x000fe4000f8e18ff */
[----:B------:R-:W-:Y:S02]  /*6990*/  LOP3.LUT R51, R57, 0xffff0000, RZ, 0xc0, !PT ;  /* 0xffff000039337812 */ /* 0x000fe400078ec0ff */
[----:B------:R-:W-:Y:S01]  /*69a0*/  @P6 IADD3 R50, PT, PT, R50, 0x70, RZ ;  /* 0x0000007032326810 */ /* 0x000fe20007ffe0ff */
[----:B-1----:R-:W1:Y:S01]  /*69b0*/  LDTM.16dp256bit.x8 R4, tmem[UR4+0x40] ;  /* 0x00004004000479ee */ /* 0x002e6200081a0000 */
[----:B------:R-:W-:Y:S02]  /*69c0*/  ISETP.NE.AND P0, PT, R101, RZ, PT ;  /* 0x000000ff6500720c */ /* 0x000fe40003f05270 */
[----:B------:R-:W-:Y:S02]  /*69d0*/  @P6 PRMT R74, R74, 0x654, R50 ;  /* 0x000006544a4a6816 */ /* 0x000fe40000000032 */
[----:B------:R-:W-:Y:S01]  /*69e0*/  SHF.L.U32 R50, R57, 0x10, RZ ;  /* 0x0000001039327819 */ /* 0x000fe200000006ff */
[C---:B-1----:R-:W-:Y:S01]  /*69f0*/  FMUL R0, R47.reuse, R4 ;  /* 0x000000042f007220 */ /* 0x042fe20000400000 */
[----:B------:R-:W-:Y:S01]  /*6a00*/  LOP3.LUT R4, R56, 0xffff0000, RZ, 0xc0, !PT ;  /* 0xffff000038047812 */ /* 0x000fe200078ec0ff */
[C---:B------:R-:W-:Y:S01]  /*6a10*/  FMUL R2, R47.reuse, R5 ;  /* 0x000000052f027220 */ /* 0x040fe20000400000 */
[----:B------:R-:W-:Y:S01]  /*6a20*/  FMUL R7, R47, R7 ;  /* 0x000000072f077220 */ /* 0x000fe20000400000 */
[----:B------:R-:W-:Y:S01]  /*6a30*/  FFMA R0, R49, R3, R0 ;  /* 0x0000000331007223 */ /* 0x000fe20000000000 */
[----:B------:R-:W-:Y:S01]  /*6a40*/  FMUL R3, R47, R6 ;  /* 0x000000062f037220 */ /* 0x000fe20000400000 */
[----:B------:R-:W-:Y:S01]  /*6a50*/  FFMA R2, R49, R4, R2 ;  /* 0x0000000431027223 */ /* 0x000fe20000000002 */
[C---:B------:R-:W-:Y:S01]  /*6a60*/  FMUL R4, R47.reuse, R8 ;  /* 0x000000082f047220 */ /* 0x040fe20000400000 */
[C---:B------:R-:W-:Y:S01]  /*6a70*/  FMUL R8, R47.reuse, R12 ;  /* 0x0000000c2f087220 */ /* 0x040fe20000400000 */
[C---:B------:R-:W-:Y:S01]  /*6a80*/  FMUL R12, R47.reuse, R16 ;  /* 0x000000102f0c7220 */ /* 0x040fe20000400000 */
[C---:B------:R-:W-:Y:S01]  /*6a90*/  FMUL R16, R47.reuse, R20 ;  /* 0x000000142f107220 */ /* 0x040fe20000400000 */
[----:B------:R-:W-:Y:S01]  /*6aa0*/  F2FP.BF16.F32.PACK_AB R52, R2, R0 ;  /* 0x000000000234723e */ /* 0x000fe200000010ff */
[C---:B------:R-:W-:Y:S01]  /*6ab0*/  FMUL R20, R47.reuse, R24 ;  /* 0x000000182f147220 */ /* 0x040fe20000400000 */
[C---:B------:R-:W-:Y:S01]  /*6ac0*/  LOP3.LUT R0, R58.reuse, 0xffff0000, RZ, 0xc0, !PT ;  /* 0xffff00003a007812 */ /* 0x040fe200078ec0ff */
[----:B------:R-:W-:Y:S01]  /*6ad0*/  FMUL R24, R47, R28 ;  /* 0x0000001c2f187220 */ /* 0x000fe20000400000 */
[----:B------:R-:W-:Y:S01]  /*6ae0*/  SHF.L.U32 R2, R59, 0x10, RZ ;  /* 0x000000103b027819 */ /* 0x000fe200000006ff */
[C---:B------:R-:W-:Y:S01]  /*6af0*/  FMUL R28, R47.reuse, R32 ;  /* 0x000000202f1c7220 */ /* 0x040fe20000400000 */
[----:B------:R-:W-:Y:S01]  /*6b00*/  SHF.L.U32 R32, R58, 0x10, RZ ;  /* 0x000000103a207819 */ /* 0x000fe200000006ff */
[----:B------:R-:W-:Y:S01]  /*6b10*/  FMUL R5, R47, R9 ;  /* 0x000000092f057220 */ /* 0x000fe20000400000 */
[C---:B------:R-:W-:Y:S01]  /*6b20*/  FFMA R3, R49.reuse, R50, R3 ;  /* 0x0000003231037223 */ /* 0x040fe20000000003 */
[----:B------:R-:W-:Y:S01]  /*6b30*/  FFMA R7, R49, R51, R7 ;  /* 0x0000003331077223 */ /* 0x000fe20000000007 */
[----:B------:R-:W-:Y:S01]  /*6b40*/  FMUL R6, R47, R10 ;  /* 0x0000000a2f067220 */ /* 0x000fe20000400000 */
[----:B------:R-:W-:Y:S01]  /*6b50*/  FFMA R4, R49, R32, R4 ;  /* 0x0000002031047223 */ /* 0x000fe20000000004 */
[----:B------:R-:W-:Y:S01]  /*6b60*/  LOP3.LUT R32, R59, 0xffff0000, RZ, 0xc0, !PT ;  /* 0xffff00003b207812 */ /* 0x000fe200078ec0ff */
[----:B------:R-:W-:Y:S01]  /*6b70*/  FFMA R5, R49, R0, R5 ;  /* 0x0000000031057223 */ /* 0x000fe20000000005 */
[C---:B------:R-:W-:Y:S01]  /*6b80*/  SHF.L.U32 R0, R60.reuse, 0x10, RZ ;  /* 0x000000103c007819 */ /* 0x040fe200000006ff */
[----:B------:R-:W-:Y:S01]  /*6b90*/  FMUL R11, R47, R11 ;  /* 0x0000000b2f0b7220 */ /* 0x000fe20000400000 */
[----:B------:R-:W-:Y:S01]  /*6ba0*/  F2FP.BF16.F32.PACK_AB R53, R7, R3 ;  /* 0x000000030735723e */ /* 0x000fe200000010ff */
[C---:B------:R-:W-:Y:S01]  /*6bb0*/  FFMA R6, R49.reuse, R2, R6 ;  /* 0x0000000231067223 */ /* 0x040fe20000000006 */
[----:B------:R-:W-:Y:S01]  /*6bc0*/  LOP3.LUT R2, R60, 0xffff0000, RZ, 0xc0, !PT ;  /* 0xffff00003c027812 */ /* 0x000fe200078ec0ff */
[----:B------:R-:W-:Y:S01]  /*6bd0*/  FFMA R11, R49, R32, R11 ;  /* 0x00000020310b7223 */ /* 0x000fe2000000000b */
[----:B------:R-:W-:Y:S01]  /*6be0*/  SHF.L.U32 R3, R61, 0x10, RZ ;  /* 0x000000103d037819 */ /* 0x000fe200000006ff */
[----:B------:R-:W-:Y:S01]  /*6bf0*/  FFMA R8, R49, R0, R8 ;  /* 0x0000000031087223 */ /* 0x000fe20000000008 */
[----:B------:R-:W-:Y:S01]  /*6c00*/  LOP3.LUT R0, R61, 0xffff0000, RZ, 0xc0, !PT ;  /* 0xffff00003d007812 */ /* 0x000fe200078ec0ff */
[----:B------:R-:W-:Y:S01]  /*6c10*/  FMUL R9, R47, R13 ;  /* 0x0000000d2f097220 */ /* 0x000fe20000400000 */
[----:B------:R-:W-:Y:S01]  /*6c20*/  F2FP.BF16.F32.PACK_AB R54, R5, R4 ;  /* 0x000000040536723e */ /* 0x000fe200000010ff */
[----:B------:R-:W-:Y:S01]  /*6c30*/  FMUL R10, R47, R14 ;  /* 0x0000000e2f0a7220 */ /* 0x000fe20000400000 */
[----:B------:R-:W-:Y:S01]  /*6c40*/  SHF.L.U32 R4, R77, 0x10, RZ ;  /* 0x000000104d047819 */ /* 0x000fe200000006ff */
[----:B------:R-:W-:Y:S01]  /*6c50*/  FMUL R15, R47, R15 ;  /* 0x0000000f2f0f7220 */ /* 0x000fe20000400000 */
[----:B------:R-:W-:Y:S01]  /*6c60*/  F2FP.BF16.F32.PACK_AB R55, R11, R6 ;  /* 0x000000060b37723e */ /* 0x000fe200000010ff */
[C---:B------:R-:W-:Y:S01]  /*6c70*/  FFMA R9, R49.reuse, R2, R9 ;  /* 0x0000000231097223 */ /* 0x040fe20000000009 */
[C---:B------:R-:W-:Y:S01]  /*6c80*/  SHF.L.U32 R2, R62.reuse, 0x10, RZ ;  /* 0x000000103e027819 */ /* 0x040fe200000006ff */
[C---:B------:R-:W-:Y:S01]  /*6c90*/  FFMA R10, R49.reuse, R3, R10 ;  /* 0x00000003310a7223 */ /* 0x040fe2000000000a */
[----:B------:R-:W-:Y:S01]  /*6ca0*/  LOP3.LUT R3, R62, 0xffff0000, RZ, 0xc0, !PT ;  /* 0xffff00003e037812 */ /* 0x000fe200078ec0ff */
[----:B------:R-:W-:Y:S01]  /*6cb0*/  FFMA R15, R49, R0, R15 ;  /* 0x00000000310f7223 */ /* 0x000fe2000000000f */
[----:B------:R-:W-:Y:S01]  /*6cc0*/  SHF.L.U32 R0, R63, 0x10, RZ ;  /* 0x000000103f007819 */ /* 0x000fe200000006ff */
[----:B------:R-:W-:Y:S01]  /*6cd0*/  FMUL R13, R47, R17 ;  /* 0x000000112f0d7220 */ /* 0x000fe20000400000 */
[----:B------:R-:W-:Y:S01]  /*6ce0*/  F2FP.BF16.F32.PACK_AB R8, R9, R8 ;  /* 0x000000080908723e */ /* 0x000fe200000010ff */
[----:B------:R-:W-:Y:S01]  /*6cf0*/  FMUL R14, R47, R18 ;  /* 0x000000122f0e7220 */ /* 0x000fe20000400000 */
[----:B------:R-:W-:Y:S01]  /*6d00*/  LOP3.LUT R5, R79, 0xffff0000, RZ, 0xc0, !PT ;  /* 0xffff00004f057812 */ /* 0x000fe200078ec0ff */
[----:B------:R-:W-:Y:S01]  /*6d10*/  FFMA R12, R49, R2, R12 ;  /* 0x00000002310c7223 */ /* 0x000fe2000000000c */
[----:B------:R-:W-:Y:S01]  /*6d20*/  LOP3.LUT R2, R63, 0xffff0000, RZ, 0xc0, !PT ;  /* 0xffff00003f027812 */ /* 0x000fe200078ec0ff */
[----:B------:R-:W-:Y:S01]  /*6d30*/  FFMA R13, R49, R3, R13 ;  /* 0x00000003310d7223 */ /* 0x000fe2000000000d */
[----:B------:R-:W-:Y:S01]  /*6d40*/  SHF.L.U32 R3, R69, 0x10, RZ ;  /* 0x0000001045037819 */ /* 0x000fe200000006ff */
[----:B------:R-:W-:Y:S01]  /*6d50*/  FFMA R14, R49, R0, R14 ;  /* 0x00000000310e7223 */ /* 0x000fe2000000000e */
[C---:B------:R-:W-:Y:S01]  /*6d60*/  SHF.L.U32 R0, R68.reuse, 0x10, RZ ;  /* 0x0000001044007819 */ /* 0x040fe200000006ff */
[----:B------:R-:W-:Y:S01]  /*6d70*/  FMUL R19, R47, R19 ;  /* 0x000000132f137220 */ /* 0x000fe20000400000 */
[----:B------:R-:W-:Y:S01]  /*6d80*/  F2FP.BF16.F32.PACK_AB R9, R15, R10 ;  /* 0x0000000a0f09723e */ /* 0x000fe200000010ff */
[----:B------:R-:W-:Y:S01]  /*6d90*/  FMUL R17, R47, R21 ;  /* 0x000000152f117220 */ /* 0x000fe20000400000 */
[----:B------:R-:W-:Y:S01]  /*6da0*/  F2FP.BF16.F32.PACK_AB R10, R13, R12 ;  /* 0x0000000c0d0a723e */ /* 0x000fe200000010ff */
[C---:B------:R-:W-:Y:S01]  /*6db0*/  FFMA R19, R49.reuse, R2, R19 ;  /* 0x0000000231137223 */ /* 0x040fe20000000013 */
[----:B------:R-:W-:Y:S01]  /*6dc0*/  LOP3.LUT R2, R68, 0xffff0000, RZ, 0xc0, !PT ;  /* 0xffff000044027812 */ /* 0x000fe200078ec0ff */
[----:B------:R-:W-:Y:S01]  /*6dd0*/  FFMA R16, R49, R0, R16 ;  /* 0x0000000031107223 */ /* 0x000fe20000000010 */
[----:B------:R-:W-:Y:S01]  /*6de0*/  LOP3.LUT R0, R69, 0xffff0000, RZ, 0xc0, !PT ;  /* 0xffff000045007812 */ /* 0x000fe200078ec0ff */
[----:B------:R-:W-:Y:S01]  /*6df0*/  FMUL R18, R47, R22 ;  /* 0x000000162f127220 */ /* 0x000fe20000400000 */
[----:B------:R-:W-:Y:S01]  /*6e00*/  F2FP.BF16.F32.PACK_AB R11, R19, R14 ;  /* 0x0000000e130b723e */ /* 0x000fe200000010ff */
[----:B------:R-:W-:Y:S01]  /*6e10*/  FMUL R23, R47, R23 ;  /* 0x000000172f177220 */ /* 0x000fe20000400000 */
[C---:B------:R-:W-:Y:S01]  /*6e20*/  FFMA R17, R49.reuse, R2, R17 ;  /* 0x0000000231117223 */ /* 0x040fe20000000011 */
[C---:B------:R-:W-:Y:S01]  /*6e30*/  SHF.L.U32 R2, R70.reuse, 0x10, RZ ;  /* 0x0000001046027819 */ /* 0x040fe200000006ff */
[----:B------:R-:W-:Y:S01]  /*6e40*/  FFMA R18, R49, R3, R18 ;  /* 0x0000000331127223 */ /* 0x000fe20000000012 */
[----:B------:R-:W-:Y:S01]  /*6e50*/  SHF.L.U32 R3, R71, 0x10, RZ ;  /* 0x0000001047037819 */ /* 0x000fe200000006ff */
[----:B------:R-:W-:Y:S01]  /*6e60*/  FFMA R23, R49, R0, R23 ;  /* 0x0000000031177223 */ /* 0x000fe20000000017 */
[----:B------:R-:W-:Y:S01]  /*6e70*/  LOP3.LUT R0, R70, 0xffff0000, RZ, 0xc0, !PT ;  /* 0xffff000046007812 */ /* 0x000fe200078ec0ff */
[----:B------:R-:W-:Y:S01]  /*6e80*/  FMUL R21, R47, R25 ;  /* 0x000000192f157220 */ /* 0x000fe20000400000 */
[----:B------:R-:W-:Y:S01]  /*6e90*/  F2FP.BF16.F32.PACK_AB R16, R17, R16 ;  /* 0x000000101110723e */ /* 0x000fe200000010ff */
[----:B------:R-:W-:Y:S01]  /*6ea0*/  FMUL R22, R47, R26 ;  /* 0x0000001a2f167220 */ /* 0x000fe20000400000 */
[----:B------:R-:W-:Y:S01]  /*6eb0*/  F2FP.BF16.F32.PACK_AB R17, R23, R18 ;  /* 0x000000121711723e */ /* 0x000fe200000010ff */
[C---:B------:R-:W-:Y:S01]  /*6ec0*/  FFMA R20, R49.reuse, R2, R20 ;  /* 0x0000000231147223 */ /* 0x040fe20000000014 */
[C---:B------:R-:W-:Y:S01]  /*6ed0*/  SHF.L.U32 R2, R76.reuse, 0x10, RZ ;  /* 0x000000104c027819 */ /* 0x040fe200000006ff */
[----:B------:R1:W-:Y:S01]  /*6ee0*/  STSM.16.M88.4 [R107+0x2400], R52 ;  /* 0x002400346b007844 */ /* 0x0003e20000000200 */
[----:B------:R-:W-:Y:S01]  /*6ef0*/  FFMA R21, R49, R0, R21 ;  /* 0x0000000031157223 */ /* 0x000fe20000000015 */
[----:B------:R-:W-:Y:S01]  /*6f00*/  LOP3.LUT R0, R71, 0xffff0000, RZ, 0xc0, !PT ;  /* 0xffff000047007812 */ /* 0x000fe200078ec0ff */
[----:B------:R-:W-:Y:S01]  /*6f10*/  FFMA R22, R49, R3, R22 ;  /* 0x0000000331167223 */ /* 0x000fe20000000016 */
[----:B------:R-:W-:Y:S04]  /*6f20*/  LOP3.LUT R3, R76, 0xffff0000, RZ, 0xc0, !PT ;  /* 0xffff00004c037812 */ /* 0x000fe800078ec0ff */
[----:B------:R1:W-:Y:S01]  /*6f30*/  STSM.16.M88.4 [R106+0x2400], R8 ;  /* 0x002400086a007844 */ /* 0x0003e20000000200 */
[----:B------:R-:W-:Y:S01]  /*6f40*/  F2FP.BF16.F32.PACK_AB R18, R21, R20 ;  /* 0x000000141512723e */ /* 0x000fe200000010ff */
[C---:B------:R-:W-:Y:S01]  /*6f50*/  FMUL R27, R47.reuse, R27 ;  /* 0x0000001b2f1b7220 */ /* 0x040fe20000400000 */
[C---:B------:R-:W-:Y:S01]  /*6f60*/  FMUL R25, R47.reuse, R29 ;  /* 0x0000001d2f197220 */ /* 0x040fe20000400000 */
[C---:B------:R-:W-:Y:S01]  /*6f70*/  FMUL R26, R47.reuse, R30 ;  /* 0x0000001e2f1a7220 */ /* 0x040fe20000400000 */
[----:B------:R-:W-:Y:S01]  /*6f80*/  FMUL R31, R47, R31 ;  /* 0x0000001f2f1f7220 */ /* 0x000fe20000400000 */
[----:B------:R-:W-:Y:S01]  /*6f90*/  FFMA R27, R49, R0, R27 ;  /* 0x00000000311b7223 */ /* 0x000fe2000000001b */
[----:B------:R-:W-:Y:S01]  /*6fa0*/  LOP3.LUT R0, R77, 0xffff0000, RZ, 0xc0, !PT ;  /* 0xffff00004d007812 */ /* 0x000fe200078ec0ff */
[C---:B------:R-:W-:Y:S01]  /*6fb0*/  FFMA R24, R49.reuse, R2, R24 ;  /* 0x0000000231187223 */ /* 0x040fe20000000018 */
[C---:B------:R-:W-:Y:S01]  /*6fc0*/  FFMA R25, R49.reuse, R3, R25 ;  /* 0x0000000331197223 */ /* 0x040fe20000000019 */
[C---:B------:R-:W-:Y:S01]  /*6fd0*/  SHF.L.U32 R2, R78.reuse, 0x10, RZ ;  /* 0x000000104e027819 */ /* 0x040fe200000006ff */
[----:B------:R-:W-:Y:S01]  /*6fe0*/  FFMA R26, R49, R4, R26 ;  /* 0x00000004311a7223 */ /* 0x000fe2000000001a */
[----:B------:R-:W-:Y:S01]  /*6ff0*/  LOP3.LUT R3, R78, 0xffff0000, RZ, 0xc0, !PT ;  /* 0xffff00004e037812 */ /* 0x000fe200078ec0ff */
[----:B------:R-:W-:Y:S01]  /*7000*/  FMUL R29, R47, R33 ;  /* 0x000000212f1d7220 */ /* 0x000fe20000400000 */
[----:B------:R-:W-:Y:S01]  /*7010*/  SHF.L.U32 R4, R79, 0x10, RZ ;  /* 0x000000104f047819 */ /* 0x000fe200000006ff */
[----:B------:R-:W-:Y:S01]  /*7020*/  FMUL R30, R47, R34 ;  /* 0x000000222f1e7220 */ /* 0x000fe20000400000 */
[----:B------:R-:W-:Y:S01]  /*7030*/  FFMA R31, R49, R0, R31 ;  /* 0x00000000311f7223 */ /* 0x000fe2000000001f */
[----:B------:R-:W-:Y:S01]  /*7040*/  FMUL R35, R47, R35 ;  /* 0x000000232f237220 */ /* 0x000fe20000400000 */
[C---:B------:R-:W-:Y:S01]  /*7050*/  FFMA R28, R49.reuse, R2, R28 ;  /* 0x00000002311c7223 */ /* 0x040fe2000000001c */
[C---:B------:R-:W-:Y:S01]  /*7060*/  FFMA R29, R49.reuse, R3, R29 ;  /* 0x00000003311d7223 */ /* 0x040fe2000000001d */
[C---:B------:R-:W-:Y:S01]  /*7070*/  FFMA R30, R49.reuse, R4, R30 ;  /* 0x00000004311e7223 */ /* 0x040fe2000000001e */
[----:B------:R-:W-:Y:S01]  /*7080*/  FFMA R35, R49, R5, R35 ;  /* 0x0000000531237223 */ /* 0x000fe20000000023 */
[----:B------:R-:W-:Y:S02]  /*7090*/  F2FP.BF16.F32.PACK_AB R19, R27, R22 ;  /* 0x000000161b13723e */ /* 0x000fe400000010ff */
[----:B------:R-:W-:Y:S02]  /*70a0*/  F2FP.BF16.F32.PACK_AB R24, R25, R24 ;  /* 0x000000181918723e */ /* 0x000fe400000010ff */
[----:B------:R-:W-:Y:S01]  /*70b0*/  F2FP.BF16.F32.PACK_AB R25, R31, R26 ;  /* 0x0000001a1f19723e */ /* 0x000fe200000010ff */
[----:B------:R1:W-:Y:S01]  /*70c0*/  STSM.16.M88.4 [R108+0x2000], R16 ;  /* 0x002000106c007844 */ /* 0x0003e20000000200 */
[----:B------:R-:W-:Y:S02]  /*70d0*/  F2FP.BF16.F32.PACK_AB R26, R29, R28 ;  /* 0x0000001c1d1a723e */ /* 0x000fe400000010ff */
[----:B------:R-:W-:Y:S02]  /*70e0*/  F2FP.BF16.F32.PACK_AB R27, R35, R30 ;  /* 0x0000001e231b723e */ /* 0x000fe400000010ff */
[----:B------:R-:W-:Y:S02]  /*70f0*/  LEA R0, R65, UR48, 0x3 ;  /* 0x0000003041007c11 */ /* 0x000fe4000f8e18ff */
[----:B------:R-:W-:Y:S01]  /*7100*/  @P6 SHF.L.U32 R2, R98, 0x1f, RZ ;  /* 0x0000001f62026819 */ /* 0x000fe200000006ff */
[----:B------:R1:W-:Y:S01]  /*7110*/  STSM.16.M88.4 [R109+0x2000], R24 ;  /* 0x002000186d007844 */ /* 0x0003e20000000200 */
        /* <DEDUP_REMOVED lines=8> */
[----:B------:R-:W-:Y:S02]  /*71a0*/  UIADD3 UR8, UP0, UPT, UR52, 0x680, URZ ;  /* 0x0000068034087890 */ /* 0x000fe4000ff1e0ff */
[----:B------:R-:W-:Y:S02]  /*71b0*/  UIADD3 UR5, UPT, UPT, UR41, 0x40, URZ ;  /* 0x0000004029057890 */ /* 0x000fe4000fffe0ff */
[----:B------:R-:W-:Y:S02]  /*71c0*/  UIADD3 UR4, UPT, UPT, UR48, 0x2400, URZ ;  /* 0x0000240030047890 */ /* 0x000fe4000fffe0ff */
[----:B------:R-:W-:Y:S01]  /*71d0*/  UIADD3.X UR9, UPT, UPT, URZ, UR53, URZ, UP0, !UPT ;  /* 0x00000035ff097290 */ /* 0x000fe200087fe4ff */
[----:B------:R-:W-:Y:S01]  /*71e0*/  UMOV UR6, UR42 ;  /* 0x0000002a00067c82 */ /* 0x000fe20008000000 */
[----:B------:R-:W-:Y:S07]  /*71f0*/  UMOV UR7, UR36 ;  /* 0x0000002400077c82 */ /* 0x000fee0008000000 */
[----:B------:R2:W-:Y:S01]  /*7200*/  UTMASTG.3D [UR4], [UR8] ;  /* 0x00000004080073b5 */ /* 0x0005e20008010000 */
[----:B------:R0:W-:Y:S01]  /*7210*/  UTMACMDFLUSH ;  /* 0x00000000000079b7 */ /* 0x0001e20000000000 */
[----:B--2---:R-:W-:Y:S04]  /*7220*/  DEPBAR.LE SB0, 0x1 ;  /* 0x000080400000791a */ /* 0x004fe80000000000 */
.L_x_109:
[----:B------:R-:W-:Y:S05]  /*7230*/  BSYNC.RECONVERGENT B0 ;  /* 0x0000000000007941 */ /* 0x000fea0003800200 */
.L_x_108:
[----:B------:R-:W-:Y:S01]  /*7240*/  BAR.SYNC.DEFER_BLOCKING 0x1, 0x80 ;  /* 0x0042000000007b1d */ /* 0x000fe20000010000 */
[----:B------:R-:W-:Y:S04]  /*7250*/  UIADD3 UR40, UPT, UPT, UR51, 0x1, URZ ;  /* 0x0000000133287890 */ /* 0x000fe8000fffe0ff */
[----:B------:R-:W-:Y:S04]  /*7260*/  UISETP.NE.AND UP0, UPT, UR40, 0x4, UPT ;  /* 0x000000042800788c */ /* 0x000fe8000bf05270 */
[----:B------:R-:W-:Y:S01]  /*7270*/  USEL UR40, UR40, URZ, UP0 ;  /* 0x000000ff28287287 */ /* 0x000fe20008000000 */
[----:B------:R2:W-:Y:S01]  /*7280*/  @P6 SYNCS.ARRIVE.TRANS64.RED.A1T0 RZ, [R74+URZ], RZ ;  /* 0x000000ff4aff69a7 */ /* 0x0005e200081004ff */
[----:B------:R-:W-:Y:S01]  /*7290*/  BSSY B1, `(.L_x_110) ;  /* 0x0000018000017945 */ /* 0x000fe20003800000 */
[----:B------:R-:W3:Y:S02]  /*72a0*/  @P6 SYNCS.PHASECHK.TRANS64.TRYWAIT P0, [R0+URZ+0x50], R2 ;  /* 0x00005002000065a7 */ /* 0x000ee400080011ff */
[----:B---3--:R-:W-:Y:S01]  /*72b0*/  @P6 SEL R67, RZ, 0x1, !P0 ;  /* 0x00000001ff436807 */ /* 0x008fe20004000000 */
[----:B--2---:R-:W-:Y:S06]  /*72c0*/  @!P6 BRA `(.L_x_111) ;  /* 0x000000000050e947 */ /* 0x004fec0003800000 */
        /* <DEDUP_REMOVED lines=8> */
[----:B------:R-:W-:Y:S04]  /*7350*/  SHF.L.U32 R5, R98, 0x1f, RZ ;  /* 0x0000001f62057819 */ /* 0x000fe800000006ff */
[----:B------:R-:W2:Y:S02]  /*7360*/  SYNCS.PHASECHK.TRANS64.TRYWAIT P0, [R0+URZ+0x50], R5 ;  /* 0x00005005000075a7 */ /* 0x000ea400080011ff */
[----:B--2---:R-:W-:Y:S05]  /*7370*/  @!P0 BRA `(.L_x_114) ;  /* 0x0000002400888947 */ /* 0x004fea0003800000 */
.L_x_113:
[----:B------:R-:W-:Y:S05]  /*7380*/  BSYNC B0 ;  /* 0x0000000000007941 */ /* 0x000fea0003800000 */
.L_x_112:
[----:B------:R-:W-:Y:S02]  /*7390*/  ISETP.NE.AND P0, PT, R72, RZ, PT ;  /* 0x000000ff4800720c */ /* 0x000fe40003f05270 */
[----:B------:R-:W-:Y:S11]  /*73a0*/  IADD3 R65, PT, PT, R65, 0x1, RZ ;  /* 0x0000000141417810 */ /* 0x000ff60007ffe0ff */
[----:B--2---:R-:W-:Y:S01]  /*73b0*/  @P0 IMAD.IADD R0, R99, 0x1, R2 ;  /* 0x0000000163000824 */ /* 0x004fe200078e0202 */
[----:B------:R-:W-:Y:S05]  /*73c0*/  @P0 WARPSYNC.ALL ;  /* 0x0000000000000948 */ /* 0x000fea0003800000 */
[----:B------:R2:W3:Y:S04]  /*73d0*/  @P0 LDSM.16.M88.4 R56, [R4+UR48+0x400] ;  /* 0x000400300438083b */ /* 0x0004e80008000200 */
[----:B------:R2:W4:Y:S04]  /*73e0*/  @P0 LDSM.16.M88.4 R60, [R3+0x400] ;  /* 0x00040000033c083b */ /* 0x0005280000000200 */
[----:B------:R2:W1:Y:S04]  /*73f0*/  @P0 LDSM.16.M88.4 R68, [R2+0x400] ;  /* 0x000400000244083b */ /* 0x0004680000000200 */
[----:B------:R2:W1:Y:S02]  /*7400*/  @P0 LDSM.16.M88.4 R76, [R0+0x400] ;  /* 0x00040000004c083b */ /* 0x0004640000000200 */
.L_x_111:
[----:B------:R-:W-:Y:S05]  /*7410*/  BSYNC B1 ;  /* 0x0000000000017941 */ /* 0x000fea0003800000 */
.L_x_110:
[----:B--2---:R-:W-:Y:S05]  /*7420*/  VIADD R0, R48, 0x80 ;  /* 0x0000008030007836 */ /* 0x004fea0000000000 */
        /* <DEDUP_REMOVED lines=20> */
.L_x_115:
[----:B------:R-:W-:Y:S01]  /*7570*/  ISETP.NE.AND P6, PT, R105, RZ, PT ;  /* 0x000000ff6900720c */ /* 0x000fe20003fc5270 */
[----:B------:R-:W-:Y:S05]  /*7580*/  WARPSYNC.ALL ;  /* 0x0000000000007948 */ /* 0x000fea0003800000 */
[----:B------:R-:W-:Y:S01]  /*7590*/  R2UR UR4, R48 ;  /* 0x00000000300472ca */ /* 0x000fe200000e0000 */
[----:B------:R-:W-:Y:S01]  /*75a0*/  BSSY.RECONVERGENT B0, `(.L_x_116) ;  /* 0x000008f000007945 */ /* 0x000fe20003800200 */
[----:B------:R-:W-:Y:S02]  /*75b0*/  MOV R50, UR40 ;  /* 0x0000002800327c02 */ /* 0x000fe40008000f00 */
[----:B---3--:R-:W-:Y:S02]  /*75c0*/  SHF.L.U32 R3, R56, 0x10, RZ ;  /* 0x0000001038037819 */ /* 0x008fe400000006ff */
        /* <DEDUP_REMOVED lines=33> */
[C---:B----4-:R-:W-:Y:S01]  /*77e0*/  SHF.L.U32 R0, R60.reuse, 0x10, RZ ;  /* 0x000000103c007819 */ /* 0x050fe200000006ff */
        /* <DEDUP_REMOVED lines=106> */
.L_x_117:
[----:B------:R-:W-:Y:S05]  /*7e90*/  BSYNC.RECONVERGENT B0 ;  /* 0x0000000000007941 */ /* 0x000fea0003800200 */
.L_x_116:
        /* <DEDUP_REMOVED lines=20> */
.L_x_121:
[----:B------:R-:W-:Y:S05]  /*7fe0*/  BSYNC B0 ;  /* 0x0000000000007941 */ /* 0x000fea0003800000 */
.L_x_120:
[----:B------:R-:W-:Y:S11]  /*7ff0*/  ISETP.NE.AND P0, PT, R72, RZ, PT ;  /* 0x000000ff4800720c */ /* 0x000ff60003f05270 */
[----:B------:R-:W-:Y:S02]  /*8000*/  @!UPT UIADD3 URZ, UPT, UPT, URZ, URZ, URZ ;  /* 0x000000fffffff290 */ /* 0x000fe4000fffe0ff */
[----:B--2---:R-:W-:Y:S01]  /*8010*/  @P0 IADD3 R0, PT, PT, R99, R73, RZ ;  /* 0x0000004963000210 */ /* 0x004fe20007ffe0ff */
[----:B------:R-:W-:Y:S05]  /*8020*/  @P0 WARPSYNC.ALL ;  /* 0x0000000000000948 */ /* 0x000fea0003800000 */
[----:B------:R2:W3:Y:S04]  /*8030*/  @P0 LDSM.16.M88.4 R56, [R65+UR48+0x400] ;  /* 0x000400304138083b */ /* 0x0004e80008000200 */
[----:B------:R2:W4:Y:S04]  /*8040*/  @P0 LDSM.16.M88.4 R60, [R3+0x400] ;  /* 0x00040000033c083b */ /* 0x0005280000000200 */
[----:B------:R2:W1:Y:S04]  /*8050*/  @P0 LDSM.16.M88.4 R68, [R73+0x400] ;  /* 0x000400004944083b */ /* 0x0004680000000200 */
[----:B------:R2:W1:Y:S02]  /*8060*/  @P0 LDSM.16.M88.4 R76, [R0+0x400] ;  /* 0x00040000004c083b */ /* 0x0004640000000200 */
.L_x_119:
[----:B------:R-:W-:Y:S05]  /*8070*/  BSYNC B1 ;  /* 0x0000000000017941 */ /* 0x000fea0003800000 */
.L_x_118:
        /* <DEDUP_REMOVED lines=21> */
.L_x_123:
[----:B------:R-:W-:Y:S01]  /*81d0*/  ISETP.NE.AND P0, PT, R101, RZ, PT ;  /* 0x000000ff6500720c */ /* 0x000fe20003f05270 */
[----:B------:R-:W-:Y:S05]  /*81e0*/  WARPSYNC.ALL ;  /* 0x0000000000007948 */ /* 0x000fea0003800000 */
[----:B------:R-:W-:Y:S01]  /*81f0*/  R2UR UR4, R48 ;  /* 0x00000000300472ca */ /* 0x000fe200000e0000 */
[----:B------:R-:W-:Y:S01]  /*8200*/  BSSY.RECONVERGENT B0, `(.L_x_124) ;  /* 0x000008c000007945 */ /* 0x000fe20003800200 */
[C---:B---3--:R-:W-:Y:S02]  /*8210*/  SHF.L.U32 R0, R56.reuse, 0x10, RZ ;  /* 0x0000001038007819 */ /* 0x048fe400000006ff */
[----:B------:R-:W-:Y:S02]  /*8220*/  LOP3.LUT R2, R56, 0xffff0000, RZ, 0xc0, !PT ;  /* 0xffff000038027812 */ /* 0x000fe400078ec0ff */
[C---:B------:R-:W-:Y:S02]  /*8230*/  SHF.L.U32 R3, R57.reuse, 0x10, RZ ;  /* 0x0000001039037819 */ /* 0x040fe400000006ff */
[----:B------:R-:W-:Y:S02]  /*8240*/  LOP3.LUT R48, R57, 0xffff0000, RZ, 0xc0, !PT ;  /* 0xffff000039307812 */ /* 0x000fe400078ec0ff */
[C---:B------:R-:W-:Y:S02]  /*8250*/  SHF.L.U32 R50, R58.reuse, 0x10, RZ ;  /* 0x000000103a327819 */ /* 0x040fe400000006ff */
[----:B------:R-:W-:Y:S01]  /*8260*/  LOP3.LUT R51, R58, 0xffff0000, RZ, 0xc0, !PT ;  /* 0xffff00003a337812 */ /* 0x000fe200078ec0ff */
[----:B-1----:R-:W1:Y:S01]  /*8270*/  LDTM.16dp256bit.x8 R4, tmem[UR4+0xc0] ;  /* 0x0000c004000479ee */ /* 0x002e6200081a0000 */
[C---:B------:R-:W-:Y:S01]  /*8280*/  SHF.L.U32 R52, R59.reuse, 0x10, RZ ;  /* 0x000000103b347819 */ /* 0x040fe200000006ff */
[----:B------:R-:W-:Y:S01]  /*8290*/  NOP ;  /* 0x0000000000007918 */ /* 0x000fe20000000000 */
[----:B------:R-:W-:Y:S02]  /*82a0*/  LOP3.LUT R53, R59, 0xffff0000, RZ, 0xc0, !PT ;  /* 0xffff00003b357812 */ /* 0x000fe400078ec0ff */
[----:B------:R-:W-:Y:S02]  /*82b0*/  R2UR UR5, R64 ;  /* 0x00000000400572ca */ /* 0x000fe400000e0000 */
[C---:B----4-:R-:W-:Y:S02]  /*82c0*/  SHF.L.U32 R54, R60.reuse, 0x10, RZ ;  /* 0x000000103c367819 */ /* 0x050fe400000006ff */
[----:B------:R-:W-:Y:S02]  /*82d0*/  LOP3.LUT R55, R60, 0xffff0000, RZ, 0xc0, !PT ;  /* 0xffff00003c377812 */ /* 0x000fe400078ec0ff */
[C---:B------:R-:W-:Y:S02]  /*82e0*/  SHF.L.U32 R56, R61.reuse, 0x10, RZ ;  /* 0x000000103d387819 */ /* 0x040fe400000006ff */
[----:B------:R-:W-:Y:S02]  /*82f0*/  LOP3.LUT R57, R61, 0xffff0000, RZ, 0xc0, !PT ;  /* 0xffff00003d397812 */ /* 0x000fe400078ec0ff */
[C---:B------:R-:W-:Y:S02]  /*8300*/  SHF.L.U32 R58, R62.reuse, 0x10, RZ ;  /* 0x000000103e3a7819 */ /* 0x040fe400000006ff */
[----:B------:R-:W-:Y:S01]  /*8310*/  LOP3.LUT R59, R62, 0xffff0000, RZ, 0xc0, !PT ;  /* 0xffff00003e3b7812 */ /* 0x000fe200078ec0ff */
[----:B------:R-:W-:Y:S01]  /*8320*/  UIADD3 UR5, UPT, UPT, UR5, 0xe0, URZ ;  /* 0x000000e005057890 */ /* 0x000fe2000fffe0ff */
[C---:B------:R-:W-:Y:S02]  /*8330*/  SHF.L.U32 R60, R63.reuse, 0x10, RZ ;  /* 0x000000103f3c7819 */ /* 0x040fe400000006ff */
[----:B------:R-:W-:Y:S01]  /*8340*/  LOP3.LUT R61, R63, 0xffff0000, RZ, 0xc0, !PT ;  /* 0xffff00003f3d7812 */ /* 0x000fe200078ec0ff */
[----:B------:R-:W-:Y:S01]  /*8350*/  UPRMT UR5, UR37, 0x654, UR5 ;  /* 0x0000065425057896 */ /* 0x000fe20008000005 */
[C---:B------:R-:W-:Y:S01]  /*8360*/  SHF.L.U32 R62, R68.reuse, 0x10, RZ ;  /* 0x00000010443e7819 */ /* 0x040fe200000006ff */
[C---:B-1----:R-:W-:Y:S01]  /*8370*/  FMUL R4, R47.reuse, R4 ;  /* 0x000000042f047220 */ /* 0x042fe20000400000 */
[C---:B------:R-:W-:Y:S01]  /*8380*/  FMUL R5, R47.reuse, R5 ;  /* 0x000000052f057220 */ /* 0x040fe20000400000 */
[----:B------:R-:W-:Y:S01]  /*8390*/  FMUL R6, R47, R6 ;  /* 0x000000062f067220 */ /* 0x000fe20000400000 */
[----:B------:R-:W-:Y:S01]  /*83a0*/  LOP3.LUT R63, R68, 0xffff0000, RZ, 0xc0, !PT ;  /* 0xffff0000443f7812 */ /* 0x000fe200078ec0ff */
[C---:B------:R-:W-:Y:S01]  /*83b0*/  FFMA R4, R49.reuse, R0, R4 ;  /* 0x0000000031047223 */ /* 0x040fe20000000004 */
[----:B------:R-:W-:Y:S01]  /*83c0*/  FFMA R5, R49, R2, R5 ;  /* 0x0000000231057223 */ /* 0x000fe20000000005 */
[----:B------:R-:W-:Y:S01]  /*83d0*/  SHF.L.U32 R64, R69, 0x10, RZ ;  /* 0x0000001045407819 */ /* 0x000fe200000006ff */
[----:B------:R-:W-:Y:S01]  /*83e0*/  SYNCS.ARRIVE.TRANS64.RED.A1T0 RZ, [UR5], RZ ;  /* 0x000000ffffff79a7 */ /* 0x000fe20008100405 */
[----:B------:R-:W-:Y:S01]  /*83f0*/  FFMA R6, R49, R3, R6 ;  /* 0x0000000331067223 */ /* 0x000fe20000000006 */
[----:B------:R-:W-:Y:S01]  /*8400*/  FMUL R7, R47, R7 ;  /* 0x000000072f077220 */ /* 0x000fe20000400000 */
[----:B------:R-:W-:Y:S01]  /*8410*/  LOP3.LUT R65, R69, 0xffff0000, RZ, 0xc0, !PT ;  /* 0xffff000045417812 */ /* 0x000fe200078ec0ff */
[----:B------:R-:W-:Y:S01]  /*8420*/  FMUL R8, R47, R8 ;  /* 0x000000082f087220 */ /* 0x000fe20000400000 */
[----:B------:R-:W-:Y:S01]  /*8430*/  F2FP.BF16.F32.PACK_AB R4, R5, R4 ;  /* 0x000000040504723e */ /* 0x000fe200000010ff */
[----:B------:R-:W-:Y:S01]  /*8440*/  FFMA R7, R49, R48, R7 ;  /* 0x0000003031077223 */ /* 0x000fe20000000007 */
[----:B------:R-:W-:Y:S01]  /*8450*/  FMUL R9, R47, R9 ;  /* 0x000000092f097220 */ /* 0x000fe20000400000 */
[----:B------:R-:W-:Y:S01]  /*8460*/  FFMA R8, R49, R50, R8 ;  /* 0x0000003231087223 */ /* 0x000fe20000000008 */
[C---:B------:R-:W-:Y:S01]  /*8470*/  SHF.L.U32 R66, R70.reuse, 0x10, RZ ;  /* 0x0000001046427819 */ /* 0x040fe200000006ff */
[----:B------:R-:W-:Y:S01]  /*8480*/  FMUL R0, R47, R10 ;  /* 0x0000000a2f007220 */ /* 0x000fe20000400000 */
[----:B------:R-:W-:Y:S01]  /*8490*/  F2FP.BF16.F32.PACK_AB R5, R7, R6 ;  /* 0x000000060705723e */ /* 0x000fe200000010ff */
[----:B------:R-:W-:Y:S01]  /*84a0*/  FFMA R9, R49, R51, R9 ;  /* 0x0000003331097223 */ /* 0x000fe20000000009 */
[----:B------:R-:W-:Y:S01]  /*84b0*/  FMUL R2, R47, R11 ;  /* 0x0000000b2f027220 */ /* 0x000fe20000400000 */
[----:B------:R-:W-:Y:S01]  /*84c0*/  FFMA R0, R49, R52, R0 ;  /* 0x0000003431007223 */ /* 0x000fe20000000000 */
[----:B------:R-:W-:Y:S01]  /*84d0*/  LOP3.LUT R67, R70, 0xffff0000, RZ, 0xc0, !PT ;  /* 0xffff000046437812 */ /* 0x000fe200078ec0ff */
[----:B------:R-:W-:Y:S01]  /*84e0*/  FMUL R3, R47, R12 ;  /* 0x0000000c2f037220 */ /* 0x000fe20000400000 */
[----:B------:R-:W-:Y:S01]  /*84f0*/  F2FP.BF16.F32.PACK_AB R6, R9, R8 ;  /* 0x000000080906723e */ /* 0x000fe200000010ff */
[----:B------:R-:W-:Y:S01]  /*8500*/  FFMA R2, R49, R53, R2 ;  /* 0x0000003531027223 */ /* 0x000fe20000000002 */
[----:B------:R-:W-:Y:S01]  /*8510*/  FMUL R10, R47, R13 ;  /* 0x0000000d2f0a7220 */ /* 0x000fe20000400000 */
[----:B------:R-:W-:Y:S01]  /*8520*/  FFMA R3, R49, R54, R3 ;  /* 0x0000003631037223 */ /* 0x000fe20000000003 */
[----:B------:R-:W-:Y:S01]  /*8530*/  SHF.L.U32 R68, R71, 0x10, RZ ;  /* 0x0000001047447819 */ /* 0x000fe200000006ff */
[----:B------:R-:W-:Y:S01]  /*8540*/  FMUL R11, R47, R14 ;  /* 0x0000000e2f0b7220 */ /* 0x000fe20000400000 */
[----:B------:R-:W-:Y:S01]  /*8550*/  F2FP.BF16.F32.PACK_AB R7, R2, R0 ;  /* 0x000000000207723e */ /* 0x000fe200000010ff */
[----:B------:R-:W-:Y:S01]  /*8560*/  FFMA R10, R49, R55, R10 ;  /* 0x00000037310a7223 */ /* 0x000fe2000000000a */
[----:B------:R-:W-:Y:S01]  /*8570*/  FMUL R15, R47, R15 ;  /* 0x0000000f2f0f7220 */ /* 0x000fe20000400000 */
[----:B------:R-:W-:Y:S01]  /*8580*/  FFMA R11, R49, R56, R11 ;  /* 0x00000038310b7223 */ /* 0x000fe2000000000b */
[----:B------:R-:W-:Y:S01]  /*8590*/  LOP3.LUT R69, R71, 0xffff0000, RZ, 0xc0, !PT ;  /* 0xffff000047457812 */ /* 0x000fe200078ec0ff */
[----:B------:R1:W-:Y:S01]  /*85a0*/  STSM.16.M88.4 [R107+0x6400], R4 ;  /* 0x006400046b007844 */ /* 0x0003e20000000200 */
[----:B------:R-:W-:Y:S01]  /*85b0*/  F2FP.BF16.F32.PACK_AB R8, R10, R3 ;  /* 0x000000030a08723e */ /* 0x000fe200000010ff */
[----:B------:R-:W-:Y:S01]  /*85c0*/  FFMA R15, R49, R57, R15 ;  /* 0x00000039310f7223 */ /* 0x000fe2000000000f */
[C---:B------:R-:W-:Y:S01]  /*85d0*/  FMUL R12, R47.reuse, R16 ;  /* 0x000000102f0c7220 */ /* 0x040fe20000400000 */
[C---:B------:R-:W-:Y:S01]  /*85e0*/  FMUL R13, R47.reuse, R17 ;  /* 0x000000112f0d7220 */ /* 0x040fe20000400000 */
[----:B------:R-:W-:Y:S01]  /*85f0*/  FMUL R14, R47, R18 ;  /* 0x000000122f0e7220 */ /* 0x000fe20000400000 */
[C---:B------:R-:W-:Y:S01]  /*8600*/  SHF.L.U32 R70, R76.reuse, 0x10, RZ ;  /* 0x000000104c467819 */ /* 0x040fe200000006ff */
[----:B------:R-:W-:Y:S01]  /*8610*/  FFMA R12, R49, R58, R12 ;  /* 0x0000003a310c7223 */ /* 0x000fe2000000000c */
[----:B------:R-:W-:Y:S01]  /*8620*/  F2FP.BF16.F32.PACK_AB R9, R15, R11 ;  /* 0x0000000b0f09723e */ /* 0x000fe200000010ff */
[C---:B------:R-:W-:Y:S01]  /*8630*/  FFMA R13, R49.reuse, R59, R13 ;  /* 0x0000003b310d7223 */ /* 0x040fe2000000000d */
[----:B------:R-:W-:Y:S01]  /*8640*/  FFMA R14, R49, R60, R14 ;  /* 0x0000003c310e7223 */ /* 0x000fe2000000000e */
[C---:B------:R-:W-:Y:S01]  /*8650*/  FMUL R19, R47.reuse, R19 ;  /* 0x000000132f137220 */ /* 0x040fe20000400000 */
        /* <DEDUP_REMOVED lines=22> */
[----:B------:R-:W-:Y:S01]  /*87c0*/  FFMA R21, R49, R67, R21 ;  /* 0x0000004331157223 */ /* 0x000fe20000000015 */
[C---:B------:R-:W-:Y:S01]  /*87d0*/  FMUL R27, R47.reuse, R27 ;  /* 0x0000001b2f1b7220 */ /* 0x040fe20000400000 */
[C---:B------:R-:W-:Y:S01]  /*87e0*/  FMUL R24, R47.reuse, R28 ;  /* 0x0000001c2f187220 */ /* 0x040fe20000400000 */
[----:B------:R-:W-:Y:S01]  /*87f0*/  FMUL R25, R47, R29 ;  /* 0x0000001d2f197220 */ /* 0x000fe20000400000 */
[----:B------:R-:W-:Y:S01]  /*8800*/  FFMA R22, R49, R68, R22 ;  /* 0x0000004431167223 */ /* 0x000fe20000000016 */
[----:B------:R-:W-:Y:S01]  /*8810*/  FMUL R26, R47, R30 ;  /* 0x0000001e2f1a7220 */ /* 0x000fe20000400000 */
[----:B------:R-:W-:Y:S01]  /*8820*/  FFMA R27, R49, R69, R27 ;  /* 0x00000045311b7223 */ /* 0x000fe2000000001b */
[----:B------:R-:W-:Y:S01]  /*8830*/  FMUL R31, R47, R31 ;  /* 0x0000001f2f1f7220 */ /* 0x000fe20000400000 */
[----:B------:R-:W-:Y:S01]  /*8840*/  FFMA R24, R49, R70, R24 ;  /* 0x0000004631187223 */ /* 0x000fe20000000018 */
[----:B------:R-:W-:Y:S01]  /*8850*/  LOP3.LUT R75, R78, 0xffff0000, RZ, 0xc0, !PT ;  /* 0xffff00004e4b7812 */ /* 0x000fe200078ec0ff */
[----:B------:R-:W-:Y:S01]  /*8860*/  FMUL R28, R47, R32 ;  /* 0x000000202f1c7220 */ /* 0x000fe20000400000 */
[----:B------:R-:W-:Y:S01]  /*8870*/  FFMA R25, R49, R71, R25 ;  /* 0x0000004731197223 */ /* 0x000fe20000000019 */
[----:B------:R-:W-:Y:S01]  /*8880*/  SHF.L.U32 R76, R79, 0x10, RZ ;  /* 0x000000104f4c7819 */ /* 0x000fe200000006ff */
[----:B------:R-:W-:Y:S01]  /*8890*/  FMUL R29, R47, R33 ;  /* 0x000000212f1d7220 */ /* 0x000fe20000400000 */
[----:B------:R-:W-:Y:S01]  /*88a0*/  FFMA R26, R49, R72, R26 ;  /* 0x00000048311a7223 */ /* 0x000fe2000000001a */
[----:B------:R-:W-:Y:S01]  /*88b0*/  LOP3.LUT R77, R79, 0xffff0000, RZ, 0xc0, !PT ;  /* 0xffff00004f4d7812 */ /* 0x000fe200078ec0ff */
        /* <DEDUP_REMOVED lines=9> */
[----:B------:R-:W-:Y:S02]  /*8950*/  F2FP.BF16.F32.PACK_AB R24, R25, R24 ;  /* 0x000000181918723e */ /* 0x000fe400000010ff */
[----:B------:R-:W-:Y:S01]  /*8960*/  F2FP.BF16.F32.PACK_AB R25, R31, R26 ;  /* 0x0000001a1f19723e */ /* 0x000fe200000010ff */
[----:B------:R1:W-:Y:S01]  /*8970*/  STSM.16.M88.4 [R108+0x6000], R16 ;  /* 0x006000106c007844 */ /* 0x0003e20000000200 */
[----:B------:R-:W-:Y:S02]  /*8980*/  F2FP.BF16.F32.PACK_AB R26, R29, R28 ;  /* 0x0000001c1d1a723e */ /* 0x000fe400000010ff */
[----:B------:R-:W-:Y:S05]  /*8990*/  F2FP.BF16.F32.PACK_AB R27, R35, R30 ;  /* 0x0000001e231b723e */ /* 0x000fea00000010ff */
        /* <DEDUP_REMOVED lines=18> */
.L_x_125:
[----:B------:R-:W-:Y:S05]  /*8ac0*/  BSYNC.RECONVERGENT B0 ;  /* 0x0000000000007941 */ /* 0x000fea0003800200 */
.L_x_124:
[----:B------:R-:W-:Y:S01]  /*8ad0*/  BAR.SYNC.DEFER_BLOCKING 0x1, 0x80 ;  /* 0x0042000000007b1d */ /* 0x000fe20000010000 */
[----:B------:R-:W-:Y:S01]  /*8ae0*/  UISETP.NE.AND UP0, UPT, UR49, -0x4, UPT ;  /* 0xfffffffc3100788c */ /* 0x000fe2000bf05270 */
[----:B------:R-:W-:Y:S08]  /*8af0*/  IADD3 R45, PT, PT, R45, 0x1, RZ ;  /* 0x000000012d2d7810 */ /* 0x000ff00007ffe0ff */
[----:B------:R-:W-:Y:S05]  /*8b00*/  BRA.U !UP0, `(.L_x_126) ;  /* 0x0000000108287547 */ /* 0x000fea000b800000 */
[----:B------:R-:W-:Y:S01]  /*8b10*/  ISETP.NE.AND P0, PT, R105, RZ, PT ;  /* 0x000000ff6900720c */ /* 0x000fe20003f05270 */
[----:B------:R-:W-:Y:S01]  /*8b20*/  IMAD.U32 R2, RZ, RZ, UR51 ;  /* 0x00000033ff027e24 */ /* 0x000fe2000f8e00ff */
[----:B------:R-:W-:Y:S01]  /*8b30*/  UIADD3 UR51, UPT, UPT, UR51, 0x1, URZ ;  /* 0x0000000133337890 */ /* 0x000fe2000fffe0ff */
[----:B------:R-:W-:Y:S03]  /*8b40*/  IMAD.U32 R0, RZ, RZ, UR37 ;  /* 0x00000025ff007e24 */ /* 0x000fe6000f8e00ff */
[----:B------:R-:W-:Y:S04]  /*8b50*/  UISETP.NE.AND UP0, UPT, UR51, 0x4, UPT ;  /* 0x000000043300788c */ /* 0x000fe8000bf05270 */
[----:B------:R-:W-:Y:S03]  /*8b60*/  USEL UR51, UR51, URZ, UP0 ;  /* 0x000000ff33337287 */ /* 0x000fe60008000000 */
[----:B------:R-:W-:Y:S05]  /*8b70*/  @P0 LEA R2, R2, UR48, 0x3 ;  /* 0x0000003002020c11 */ /* 0x000fea000f8e18ff */
[----:B------:R-:W-:Y:S05]  /*8b80*/  @P0 VIADD R2, R2, 0x70 ;  /* 0x0000007002020836 */ /* 0x000fea0000000000 */
[----:B------:R-:W-:Y:S04]  /*8b90*/  @P0 PRMT R0, R0, 0x654, R2 ;  /* 0x0000065400000816 */ /* 0x000fe80000000002 */
[----:B------:R2:W-:Y:S03]  /*8ba0*/  @P0 SYNCS.ARRIVE.TRANS64.RED.A1T0 RZ, [R0+URZ], RZ ;  /* 0x000000ff00ff09a7 */ /* 0x0005e600081004ff */
.L_x_126:
[----:B------:R-:W-:Y:S01]  /*8bb0*/  ISETP.NE.AND P2, PT, R102, RZ, PT ;  /* 0x000000ff6600720c */ /* 0x000fe20003f45270 */
[----:B------:R-:W-:Y:S01]  /*8bc0*/  UIADD3 UR49, UPT, UPT, UR49, 0x4, URZ ;  /* 0x0000000431317890 */ /* 0x000fe2000fffe0ff */
[----:B------:R-:W-:Y:S01]  /*8bd0*/  ISETP.NE.AND P0, PT, R104, 0x2, PT ;  /* 0x000000026800780c */ /* 0x000fe20003f05270 */
[----:B------:R-:W-:Y:S01]  /*8be0*/  IMAD.IADD R14, R43, 0x1, R86 ;  /* 0x000000012b0e7824 */ /* 0x000fe200078e0256 */
[----:B------:R-:W-:Y:S01]  /*8bf0*/  ISETP.NE.AND P1, PT, R45, 0x4, PT ;  /* 0x000000042d00780c */ /* 0x000fe20003f25270 */
[----:B------:R-:W-:Y:S01]  /*8c00*/  IMAD.IADD R15, R44, 0x1, R87 ;  /* 0x000000012c0f7824 */ /* 0x000fe200078e0257 */
[----:B------:R-:W-:Y:S02]  /*8c10*/  SEL R2, RZ, 0x1, P0 ;  /* 0x00000001ff027807 */ /* 0x000fe40000000000 */
[----:B--2---:R-:W-:Y:S02]  /*8c20*/  SEL R0, RZ, 0x1, P1 ;  /* 0x00000001ff007807 */ /* 0x004fe40000800000 */
[----:B------:R-:W-:Y:S02]  /*8c30*/  LOP3.LUT R96, R96, R2, RZ, 0x3c, !PT ;  /* 0x0000000260607212 */ /* 0x000fe400078e3cff */
[----:B------:R-:W-:Y:S02]  /*8c40*/  LOP3.LUT R97, R97, R0, RZ, 0x3c, !PT ;  /* 0x0000000061617212 */ /* 0x000fe400078e3cff */
[----:B------:R-:W-:Y:S02]  /*8c50*/  @P2 R2UR UR36, R95 ;  /* 0x000000005f2422ca */ /* 0x000fe400000e0000 */
[----:B------:R-:W-:Y:S02]  /*8c60*/  SEL R104, R104, RZ, P0 ;  /* 0x000000ff68687207 */ /* 0x000fe40000000000 */
[----:B------:R-:W-:Y:S01]  /*8c70*/  SEL R45, R45, RZ, P1 ;  /* 0x000000ff2d2d7207 */ /* 0x000fe20000800000 */
[----:B------:R-:W-:Y:S10]  /*8c80*/  @P2 BRA `(.L_x_127) ;  /* 0xffffffc000082947 */ /* 0x000ff4000383ffff */
[----:B------:R-:W-:-:S09]  /*8c90*/  UISETP.NE.AND UP0, UPT, UR50, URZ, UPT ;  /* 0x000000ff3200728c */ /* 0x000fd2000bf05270 */
[----:B------:R-:W-:Y:S05]  /*8ca0*/  BRA.U !UP0, `(.L_x_128) ;  /* 0x0000000108487547 */ /* 0x000fea000b800000 */
[----:B------:R-:W2:Y:S02]  /*8cb0*/  LDCU.64 UR4, c[0x0][0x890] ;  /* 0x00011200ff0477ac */ /* 0x000ea40008000a00 */
[----:B--2---:R-:W-:-:S04]  /*8cc0*/  UISETP.NE.U32.AND UP0, UPT, UR4, URZ, UPT ;  /* 0x000000ff0400728c */ /* 0x004fc8000bf05070 */
[----:B------:R-:W-:-:S09]  /*8cd0*/  UISETP.NE.AND.EX UP0, UPT, UR5, URZ, UPT, UP0 ;  /* 0x000000ff0500728c */ /* 0x000fd2000bf05300 */
[----:B------:R-:W-:Y:S05]  /*8ce0*/  BRA.U UP0, `(.L_x_129) ;  /* 0x00000001000c7547 */ /* 0x000fea000b800000 */
[----:B------:R-:W-:-:S13]  /*8cf0*/  FSETP.NEU.AND P0, PT, R49, RZ, PT ;  /* 0x000000ff3100720b */ /* 0x000fda0003f0d000 */
[----:B------:R-:W-:Y:S05]  /*8d00*/  @!P0 EXIT ;  /* 0x000000000000894d */ /* 0x000fea0003800000 */
[----:B------:R-:W-:Y:S05]  /*8d10*/  BRA `(.L_x_128) ;  /* 0x00000000002c7947 */ /* 0x000fea0003800000 */
.L_x_129:
[----:B------:R-:W-:Y:S01]  /*8d20*/  ISETP.NE.AND P0, PT, R103, RZ, PT ;  /* 0x000000ff6700720c */ /* 0x000fe20003f05270 */
[----:B------:R-:W-:-:S12]  /*8d30*/  BSSY.RECONVERGENT B0, `(.L_x_128) ;  /* 0x0000009000007945 */ /* 0x000fd80003800200 */
[----:B------:R-:W-:Y:S05]  /*8d40*/  @P0 BRA `(.L_x_130) ;  /* 0x0000000000140947 */ /* 0x000fea0003800000 */
[----:B------:R-:W2:Y:S02]  /*8d50*/  LDCU.64 UR4, c[0x0][0x888] ;  /* 0x00011100ff0477ac */ /* 0x000ea40008000a00 */
[----:B--2---:R-:W-:-:S04]  /*8d60*/  ISETP.NE.U32.AND P0, PT, RZ, UR4, PT ;  /* 0x00000004ff007c0c */ /* 0x004fc8000bf05070 */
[----:B------:R-:W-:-:S13]  /*8d70*/  ISETP.NE.AND.EX P0, PT, RZ, UR5, PT, P0 ;  /* 0x00000005ff007c0c */ /* 0x000fda000bf05300 */
[----:B------:R-:W-:Y:S05]  /*8d80*/  @!P0 EXIT ;  /* 0x000000000000894d */ /* 0x000fea0003800000 */
[----:B------:R-:W-:Y:S05]  /*8d90*/  BRA `(.L_x_131) ;  /* 0x0000000000087947 */ /* 0x000fea0003800000 */
.L_x_130:
[----:B------:R-:W-:-:S13]  /*8da0*/  FSETP.NEU.AND P0, PT, R49, RZ, PT ;  /* 0x000000ff3100720b */ /* 0x000fda0003f0d000 */
[----:B------:R-:W-:Y:S05]  /*8db0*/  @!P0 EXIT ;  /* 0x000000000000894d */ /* 0x000fea0003800000 */
.L_x_131:
[----:B------:R-:W-:Y:S05]  /*8dc0*/  BSYNC.RECONVERGENT B0 ;  /* 0x0000000000007941 */ /* 0x000fea0003800200 */
.L_x_128:
[----:B------:R-:W-:Y:S01]  /*8dd0*/  ULEA UR4, UR51, UR48, 0x3 ;  /* 0x0000003033047291 */ /* 0x000fe2000f8e18ff */
[----:B------:R-:W-:-:S04]  /*8de0*/  DEPBAR.LE SB0, 0x0 ;  /* 0x000080000000791a */ /* 0x000fc80000000000 */
[----:B------:R-:W-:-:S04]  /*8df0*/  UIADD3 UR4, UPT, UPT, UR4, 0x70, URZ ;  /* 0x0000007004047890 */ /* 0x000fc8000fffe0ff */
[----:B------:R-:W-:-:S09]  /*8e00*/  UPRMT UR4, UR37, 0x654, UR4 ;  /* 0x0000065425047896 */ /* 0x000fd20008000004 */
[----:B------:R-:W-:Y:S01]  /*8e10*/  SYNCS.ARRIVE.TRANS64.RED.A1T0 RZ, [UR4], RZ ;  /* 0x000000ffffff79a7 */ /* 0x000fe20008100404 */
[----:B------:R-:W-:Y:S05]  /*8e20*/  EXIT ;  /* 0x000000000000794d */ /* 0x000fea0003800000 */
.L_x_19:
[----:B--2---:R2:W1:Y:S02]  /*8e30*/  SYNCS.PHASECHK.TRANS64.TRYWAIT P0, [R2+URZ+0x110], R3 ;  /* 0x00011003020075a7 */ /* 0x00446400080011ff */
[----:B-1----:R-:W-:Y:S05]  /*8e40*/  @!P0 NANOSLEEP.SYNCS 0x989680 ;  /* 0x009896800000895d */ /* 0x002fea0003900000 */
[----:B------:R-:W1:Y:S02]  /*8e50*/  @!P0 SYNCS.PHASECHK.TRANS64 P0, [R2+URZ+0x110], R3 ;  /* 0x00011003020085a7 */ /* 0x000e6400080010ff */
[----:B-1----:R-:W-:Y:S05]  /*8e60*/  @!P0 BRA `(.L_x_19) ;  /* 0xfffffffc00f08947 */ /* 0x002fea000383ffff */
[----:B------:R-:W-:Y:S05]  /*8e70*/  BRA `(.L_x_132) ;  /* 0xffffff8400e07947 */ /* 0x000fea000383ffff */
.L_x_22:
[----:B-1----:R-:W-:-:S07]  /*8e80*/  MOV R2, UR33 ;  /* 0x0000002100027c02 */ /* 0x002fce0008000f00 */
.L_x_133:
[----:B-1----:R1:W2:Y:S02]  /*8e90*/  SYNCS.PHASECHK.TRANS64.TRYWAIT P0, [R2+URZ+0x28], R4 ;  /* 0x00002804020075a7 */ /* 0x0022a400080011ff */
[----:B--2---:R-:W-:Y:S05]  /*8ea0*/  @!P0 NANOSLEEP.SYNCS 0x989680 ;  /* 0x009896800000895d */ /* 0x004fea0003900000 */
[----:B------:R-:W2:Y:S02]  /*8eb0*/  @!P0 SYNCS.PHASECHK.TRANS64 P0, [R2+URZ+0x28], R4 ;  /* 0x00002804020085a7 */ /* 0x000ea400080010ff */
[----:B--2---:R-:W-:Y:S05]  /*8ec0*/  @!P0 BRA `(.L_x_133) ;  /* 0xfffffffc00f08947 */ /* 0x004fea000383ffff */
[----:B------:R-:W-:Y:S05]  /*8ed0*/  BRA `(.L_x_21) ;  /* 0xffffff8800307947 */ /* 0x000fea000383ffff */
.L_x_28:
[----:B-1----:R-:W-:-:S07]  /*8ee0*/  MOV R2, UR17 ;  /* 0x0000001100027c02 */ /* 0x002fce0008000f00 */
.L_x_134:
[----:B-1----:R1:W2:Y:S02]  /*8ef0*/  SYNCS.PHASECHK.TRANS64.TRYWAIT P0, [R2+URZ+0x28], R4 ;  /* 0x00002804020075a7 */ /* 0x0022a400080011ff */
[----:B--2---:R-:W-:Y:S05]  /*8f00*/  @!P0 NANOSLEEP.SYNCS 0x989680 ;  /* 0x009896800000895d */ /* 0x004fea0003900000 */
[----:B------:R-:W2:Y:S02]  /*8f10*/  @!P0 SYNCS.PHASECHK.TRANS64 P0, [R2+URZ+0x28], R4 ;  /* 0x00002804020085a7 */ /* 0x000ea400080010ff */
[----:B--2---:R-:W-:Y:S05]  /*8f20*/  @!P0 BRA `(.L_x_134) ;  /* 0xfffffffc00f08947 */ /* 0x004fea000383ffff */
[----:B------:R-:W-:Y:S05]  /*8f30*/  BRA `(.L_x_27) ;  /* 0xffffff8800d87947 */ /* 0x000fea000383ffff */
.L_x_32:
[----:B-1----:R1:W2:Y:S02]  /*8f40*/  SYNCS.PHASECHK.TRANS64.TRYWAIT P0, [R2+URZ+0xa0], R3 ;  /* 0x0000a003020075a7 */ /* 0x0022a400080011ff */
[----:B--2---:R-:W-:Y:S05]  /*8f50*/  @!P0 NANOSLEEP.SYNCS 0x989680 ;  /* 0x009896800000895d */ /* 0x004fea0003900000 */
[----:B------:R-:W2:Y:S02]  /*8f60*/  @!P0 SYNCS.PHASECHK.TRANS64 P0, [R2+URZ+0xa0], R3 ;  /* 0x0000a003020085a7 */ /* 0x000ea400080010ff */
[----:B--2---:R-:W-:Y:S05]  /*8f70*/  @!P0 BRA `(.L_x_32) ;  /* 0xfffffffc00f08947 */ /* 0x004fea000383ffff */
[----:B------:R-:W-:Y:S05]  /*8f80*/  BRA `(.L_x_135) ;  /* 0xffffff8c00687947 */ /* 0x000fea000383ffff */
.L_x_36:
[----:B----4-:R-:W-:-:S07]  /*8f90*/  MOV R0, UR5 ;  /* 0x0000000500007c02 */ /* 0x010fce0008000f00 */
.L_x_136:
[----:B-1----:R1:W2:Y:S02]  /*8fa0*/  SYNCS.PHASECHK.TRANS64.TRYWAIT P0, [R0+URZ], R2 ;  /* 0x00000002000075a7 */ /* 0x0022a400080011ff */
[----:B--2---:R-:W-:Y:S05]  /*8fb0*/  @!P0 NANOSLEEP.SYNCS 0x989680 ;  /* 0x009896800000895d */ /* 0x004fea0003900000 */
[----:B------:R-:W2:Y:S02]  /*8fc0*/  @!P0 SYNCS.PHASECHK.TRANS64 P0, [R0+URZ], R2 ;  /* 0x00000002000085a7 */ /* 0x000ea400080010ff */
[----:B--2---:R-:W-:Y:S05]  /*8fd0*/  @!P0 BRA `(.L_x_136) ;  /* 0xfffffffc00f08947 */ /* 0x004fea000383ffff */
[----:B------:R-:W-:Y:S05]  /*8fe0*/  BRA `(.L_x_137) ;  /* 0xffffff9000d87947 */ /* 0x000fea000383ffff */
.L_x_37:
[----:B----4-:R-:W-:-:S07]  /*8ff0*/  MOV R0, UR5 ;  /* 0x0000000500007c02 */ /* 0x010fce0008000f00 */
.L_x_138:
[----:B-1----:R1:W2:Y:S02]  /*9000*/  SYNCS.PHASECHK.TRANS64.TRYWAIT P0, [R0+URZ], R3 ;  /* 0x00000003000075a7 */ /* 0x0022a400080011ff */
[----:B--2---:R-:W-:Y:S05]  /*9010*/  @!P0 NANOSLEEP.SYNCS 0x989680 ;  /* 0x009896800000895d */ /* 0x004fea0003900000 */
[----:B------:R-:W2:Y:S02]  /*9020*/  @!P0 SYNCS.PHASECHK.TRANS64 P0, [R0+URZ], R3 ;  /* 0x00000003000085a7 */ /* 0x000ea400080010ff */
[----:B--2---:R-:W-:Y:S05]  /*9030*/  @!P0 BRA `(.L_x_138) ;  /* 0xfffffffc00f08947 */ /* 0x004fea000383ffff */
[----:B------:R-:W-:Y:S05]  /*9040*/  BRA `(.L_x_139) ;  /* 0xffffff9000e47947 */ /* 0x000fea000383ffff */
.L_x_38:
[----:B----4-:R-:W-:-:S07]  /*9050*/  MOV R0, UR5 ;  /* 0x0000000500007c02 */ /* 0x010fce0008000f00 */
.L_x_140:
[----:B-1----:R1:W2:Y:S02]  /*9060*/  SYNCS.PHASECHK.TRANS64.TRYWAIT P0, [R0+URZ], R3 ;  /* 0x00000003000075a7 */ /* 0x0022a400080011ff */
[----:B--2---:R-:W-:Y:S05]  /*9070*/  @!P0 NANOSLEEP.SYNCS 0x989680 ;  /* 0x009896800000895d */ /* 0x004fea0003900000 */
[----:B------:R-:W2:Y:S02]  /*9080*/  @!P0 SYNCS.PHASECHK.TRANS64 P0, [R0+URZ], R3 ;  /* 0x00000003000085a7 */ /* 0x000ea400080010ff */
[----:B--2---:R-:W-:Y:S05]  /*9090*/  @!P0 BRA `(.L_x_140) ;  /* 0xfffffffc00f08947 */ /* 0x004fea000383ffff */
[----:B------:R-:W-:Y:S05]  /*90a0*/  BRA `(.L_x_141) ;  /* 0xffffff9000f07947 */ /* 0x000fea000383ffff */
.L_x_39:
[----:B----4-:R-:W-:-:S07]  /*90b0*/  MOV R0, UR5 ;  /* 0x0000000500007c02 */ /* 0x010fce0008000f00 */
.L_x_142:
[----:B-1----:R1:W2:Y:S02]  /*90c0*/  SYNCS.PHASECHK.TRANS64.TRYWAIT P0, [R0+URZ], R3 ;  /* 0x00000003000075a7 */ /* 0x0022a400080011ff */
[----:B--2---:R-:W-:Y:S05]  /*90d0*/  @!P0 NANOSLEEP.SYNCS 0x989680 ;  /* 0x009896800000895d */ /* 0x004fea0003900000 */
[----:B------:R-:W2:Y:S02]  /*90e0*/  @!P0 SYNCS.PHASECHK.TRANS64 P0, [R0+URZ], R3 ;  /* 0x00000003000085a7 */ /* 0x000ea400080010ff */
[----:B--2---:R-:W-:Y:S05]  /*90f0*/  @!P0 BRA `(.L_x_142) ;  /* 0xfffffffc00f08947 */ /* 0x004fea000383ffff */
[----:B------:R-:W-:Y:S05]  /*9100*/  BRA `(.L_x_143) ;  /* 0xffffff9000fc7947 */ /* 0x000fea000383ffff */
.L_x_42:
[----:B-1----:R1:W2:Y:S02]  /*9110*/  SYNCS.PHASECHK.TRANS64.TRYWAIT P0, [R0+URZ+0x100], R4 ;  /* 0x00010004000075a7 */ /* 0x0022a400080011ff */
[----:B--2---:R-:W-:Y:S05]  /*9120*/  @!P0 NANOSLEEP.SYNCS 0x989680 ;  /* 0x009896800000895d */ /* 0x004fea0003900000 */
[----:B------:R-:W2:Y:S02]  /*9130*/  @!P0 SYNCS.PHASECHK.TRANS64 P0, [R0+URZ+0x100], R4 ;  /* 0x00010004000085a7 */ /* 0x000ea400080010ff */
[----:B--2---:R-:W-:Y:S05]  /*9140*/  @!P0 BRA `(.L_x_42) ;  /* 0xfffffffc00f08947 */ /* 0x004fea000383ffff */
[----:B------:R-:W-:Y:S05]  /*9150*/  BRA `(.L_x_144) ;  /* 0xffffff9400587947 */ /* 0x000fea000383ffff */
.L_x_43:
[----:B------:R-:W-:-:S07]  /*9160*/  MOV R0, UR5 ;  /* 0x0000000500007c02 */ /* 0x000fce0008000f00 */
.L_x_145:
[----:B-1----:R1:W2:Y:S02]  /*9170*/  SYNCS.PHASECHK.TRANS64.TRYWAIT P0, [R0+URZ+0xb0], R5 ;  /* 0x0000b005000075a7 */ /* 0x0022a400080011ff */
[----:B--2---:R-:W-:Y:S05]  /*9180*/  @!P0 NANOSLEEP.SYNCS 0x989680 ;  /* 0x009896800000895d */ /* 0x004fea0003900000 */
[----:B------:R-:W2:Y:S02]  /*9190*/  @!P0 SYNCS.PHASECHK.TRANS64 P0, [R0+URZ+0xb0], R5 ;  /* 0x0000b005000085a7 */ /* 0x000ea400080010ff */
[----:B--2---:R-:W-:Y:S05]  /*91a0*/  @!P0 BRA `(.L_x_145) ;  /* 0xfffffffc00f08947 */ /* 0x004fea000383ffff */
[----:B------:R-:W-:Y:S05]  /*91b0*/  BRA `(.L_x_146) ;  /* 0xffffff9400687947 */ /* 0x000fea000383ffff */
.L_x_44:
[----:B-1----:R1:W2:Y:S02]  /*91c0*/  SYNCS.PHASECHK.TRANS64.TRYWAIT P1, [R0+URZ+0xa0], R4 ;  /* 0x0000a004000075a7 */ /* 0x0022a400080211ff */
[----:B--2---:R-:W-:Y:S05]  /*91d0*/  @!P1 NANOSLEEP.SYNCS 0x989680 ;  /* 0x009896800000995d */ /* 0x004fea0003900000 */
[----:B------:R-:W2:Y:S02]  /*91e0*/  @!P1 SYNCS.PHASECHK.TRANS64 P1, [R0+URZ+0xa0], R4 ;  /* 0x0000a004000095a7 */ /* 0x000ea400080210ff */
[----:B--2---:R-:W-:Y:S05]  /*91f0*/  @!P1 BRA `(.L_x_44) ;  /* 0xfffffffc00f09947 */ /* 0x004fea000383ffff */
[----:B------:R-:W-:Y:S05]  /*9200*/  BRA `(.L_x_147) ;  /* 0xffffff9400987947 */ /* 0x000fea000383ffff */
.L_x_47:
[----:B------:R-:W-:-:S07]  /*9210*/  MOV R0, UR5 ;  /* 0x0000000500007c02 */ /* 0x000fce0008000f00 */
.L_x_148:
[----:B-1----:R1:W2:Y:S02]  /*9220*/  SYNCS.PHASECHK.TRANS64.TRYWAIT P0, [R0+URZ+0xb0], R2 ;  /* 0x0000b002000075a7 */ /* 0x0022a400080011ff */
[----:B--2---:R-:W-:Y:S05]  /*9230*/  @!P0 NANOSLEEP.SYNCS 0x989680 ;  /* 0x009896800000895d */ /* 0x004fea0003900000 */
[----:B------:R-:W2:Y:S02]  /*9240*/  @!P0 SYNCS.PHASECHK.TRANS64 P0, [R0+URZ+0xb0], R2 ;  /* 0x0000b002000085a7 */ /* 0x000ea400080010ff */
[----:B--2---:R-:W-:Y:S05]  /*9250*/  @!P0 BRA `(.L_x_148) ;  /* 0xfffffffc00f08947 */ /* 0x004fea000383ffff */
[----:B------:R-:W-:Y:S05]  /*9260*/  BRA `(.L_x_46) ;  /* 0xffffff9400ec7947 */ /* 0x000fea000383ffff */
.L_x_54:
[----:B-1----:R1:W2:Y:S02]  /*9270*/  SYNCS.PHASECHK.TRANS64.TRYWAIT P1, [R0+URZ+0xa0], R2 ;  /* 0x0000a002000075a7 */ /* 0x0022a400080211ff */
[----:B--2---:R-:W-:Y:S05]  /*9280*/  @!P1 NANOSLEEP.SYNCS 0x989680 ;  /* 0x009896800000995d */ /* 0x004fea0003900000 */
[----:B------:R-:W2:Y:S02]  /*9290*/  @!P1 SYNCS.PHASECHK.TRANS64 P1, [R0+URZ+0xa0], R2 ;  /* 0x0000a002000095a7 */ /* 0x000ea400080210ff */
[----:B--2---:R-:W-:Y:S05]  /*92a0*/  @!P1 BRA `(.L_x_54) ;  /* 0xfffffffc00f09947 */ /* 0x004fea000383ffff */
[----:B------:R-:W-:Y:S05]  /*92b0*/  BRA `(.L_x_149) ;  /* 0xffffff9c004c7947 */ /* 0x000fea000383ffff */
.L_x_55:
[----:B------:R-:W-:-:S07]  /*92c0*/  MOV R2, UR8 ;  /* 0x0000000800027c02 */ /* 0x000fce0008000f00 */
.L_x_150:
[----:B-1----:R1:W2:Y:S02]  /*92d0*/  SYNCS.PHASECHK.TRANS64.TRYWAIT P0, [R2+URZ+0xe0], R0 ;  /* 0x0000e000020075a7 */ /* 0x0022a400080011ff */
[----:B--2---:R-:W-:Y:S05]  /*92e0*/  @!P0 NANOSLEEP.SYNCS 0x989680 ;  /* 0x009896800000895d */ /* 0x004fea0003900000 */
[----:B------:R-:W2:Y:S02]  /*92f0*/  @!P0 SYNCS.PHASECHK.TRANS64 P0, [R2+URZ+0xe0], R0 ;  /* 0x0000e000020085a7 */ /* 0x000ea400080010ff */
[----:B--2---:R-:W-:Y:S05]  /*9300*/  @!P0 BRA `(.L_x_150) ;  /* 0xfffffffc00f08947 */ /* 0x004fea000383ffff */
[----:B------:R-:W-:Y:S05]  /*9310*/  BRA `(.L_x_151) ;  /* 0xffffff9c009c7947 */ /* 0x000fea000383ffff */
.L_x_58:
[----:B------:R-:W-:Y:S07]  /*9320*/  MOV R0, UR7 ;  /* 0x0000000700007c02 */ /* 0x000fee0008000f00 */
.L_x_152:
[----:B-1----:R1:W2:Y:S02]  /*9330*/  SYNCS.PHASECHK.TRANS64.TRYWAIT P0, [R0+URZ], R2 ;  /* 0x00000002000075a7 */ /* 0x0022a400080011ff */
[----:B--2---:R-:W-:Y:S05]  /*9340*/  @!P0 NANOSLEEP.SYNCS 0x989680 ;  /* 0x009896800000895d */ /* 0x004fea0003900000 */
[----:B------:R-:W2:Y:S02]  /*9350*/  @!P0 SYNCS.PHASECHK.TRANS64 P0, [R0+URZ], R2 ;  /* 0x00000002000085a7 */ /* 0x000ea400080010ff */
[----:B--2---:R-:W-:Y:S05]  /*9360*/  @!P0 BRA `(.L_x_152) ;  /* 0xfffffffc00f08947 */ /* 0x004fea000383ffff */
[----:B------:R-:W-:Y:S05]  /*9370*/  BRA `(.L_x_57) ;  /* 0xffffff9c00b87947 */ /* 0x000fea000383ffff */
.L_x_61:
[----:B------:R-:W-:-:S07]  /*9380*/  MOV R0, UR5 ;  /* 0x0000000500007c02 */ /* 0x000fce0008000f00 */
.L_x_153:
[----:B--2---:R2:W3:Y:S02]  /*9390*/  SYNCS.PHASECHK.TRANS64.TRYWAIT P0, [R0+URZ], R2 ;  /* 0x00000002000075a7 */ /* 0x0044e400080011ff */
[----:B---3--:R-:W-:Y:S05]  /*93a0*/  @!P0 NANOSLEEP.SYNCS 0x989680 ;  /* 0x009896800000895d */ /* 0x008fea0003900000 */
[----:B------:R-:W3:Y:S02]  /*93b0*/  @!P0 SYNCS.PHASECHK.TRANS64 P0, [R0+URZ], R2 ;  /* 0x00000002000085a7 */ /* 0x000ee400080010ff */
[----:B---3--:R-:W-:Y:S05]  /*93c0*/  @!P0 BRA `(.L_x_153) ;  /* 0xfffffffc00f08947 */ /* 0x008fea000383ffff */
[----:B------:R-:W-:Y:S05]  /*93d0*/  BRA `(.L_x_154) ;  /* 0xffffffa0006c7947 */ /* 0x000fea000383ffff */
.L_x_62:
[----:B------:R-:W-:-:S07]  /*93e0*/  MOV R0, UR5 ;  /* 0x0000000500007c02 */ /* 0x000fce0008000f00 */
.L_x_155:
[----:B-1----:R1:W2:Y:S02]  /*93f0*/  SYNCS.PHASECHK.TRANS64.TRYWAIT P0, [R0+URZ], R3 ;  /* 0x00000003000075a7 */ /* 0x0022a400080011ff */
[----:B--2---:R-:W-:Y:S05]  /*9400*/  @!P0 NANOSLEEP.SYNCS 0x989680 ;  /* 0x009896800000895d */ /* 0x004fea0003900000 */
[----:B------:R-:W2:Y:S02]  /*9410*/  @!P0 SYNCS.PHASECHK.TRANS64 P0, [R0+URZ], R3 ;  /* 0x00000003000085a7 */ /* 0x000ea400080010ff */
[----:B--2---:R-:W-:Y:S05]  /*9420*/  @!P0 BRA `(.L_x_155) ;  /* 0xfffffffc00f08947 */ /* 0x004fea000383ffff */
[----:B------:R-:W-:Y:S05]  /*9430*/  BRA `(.L_x_156) ;  /* 0xffffffa000787947 */ /* 0x000fea000383ffff */
.L_x_63:
[----:B------:R-:W-:-:S07]  /*9440*/  MOV R0, UR5 ;  /* 0x0000000500007c02 */ /* 0x000fce0008000f00 */
.L_x_157:
[----:B-1----:R1:W2:Y:S02]  /*9450*/  SYNCS.PHASECHK.TRANS64.TRYWAIT P0, [R0+URZ], R3 ;  /* 0x00000003000075a7 */ /* 0x0022a400080011ff */
[----:B--2---:R-:W-:Y:S05]  /*9460*/  @!P0 NANOSLEEP.SYNCS 0x989680 ;  /* 0x009896800000895d */ /* 0x004fea0003900000 */
[----:B------:R-:W2:Y:S02]  /*9470*/  @!P0 SYNCS.PHASECHK.TRANS64 P0, [R0+URZ], R3 ;  /* 0x00000003000085a7 */ /* 0x000ea400080010ff */
[----:B--2---:R-:W-:Y:S05]  /*9480*/  @!P0 BRA `(.L_x_157) ;  /* 0xfffffffc00f08947 */ /* 0x004fea000383ffff */
[----:B------:R-:W-:Y:S05]  /*9490*/  BRA `(.L_x_158) ;  /* 0xffffffa000847947 */ /* 0x000fea000383ffff */
.L_x_64:
[----:B-1----:R-:W-:-:S07]  /*94a0*/  MOV R0, UR7 ;  /* 0x0000000700007c02 */ /* 0x002fce0008000f00 */
.L_x_159:
[----:B-1----:R1:W2:Y:S02]  /*94b0*/  SYNCS.PHASECHK.TRANS64.TRYWAIT P0, [R0+URZ], R2 ;  /* 0x00000002000075a7 */ /* 0x0022a400080011ff */
[----:B--2---:R-:W-:Y:S05]  /*94c0*/  @!P0 NANOSLEEP.SYNCS 0x989680 ;  /* 0x009896800000895d */ /* 0x004fea0003900000 */
[----:B------:R-:W2:Y:S02]  /*94d0*/  @!P0 SYNCS.PHASECHK.TRANS64 P0, [R0+URZ], R2 ;  /* 0x00000002000085a7 */ /* 0x000ea400080010ff */
[----:B--2---:R-:W-:Y:S05]  /*94e0*/  @!P0 BRA `(.L_x_159) ;  /* 0xfffffffc00f08947 */ /* 0x004fea000383ffff */
[----:B------:R-:W-:Y:S05]  /*94f0*/  BRA `(.L_x_160) ;  /* 0xffffffa000907947 */ /* 0x000fea000383ffff */
.L_x_69:
[----:B--2---:R2:W3:Y:S02]  /*9500*/  SYNCS.PHASECHK.TRANS64.TRYWAIT P0, [R0+URZ+0xa0], R2 ;  /* 0x0000a002000075a7 */ /* 0x0044e400080011ff */
[----:B---3--:R-:W-:Y:S05]  /*9510*/  @!P0 NANOSLEEP.SYNCS 0x989680 ;  /* 0x009896800000895d */ /* 0x008fea0003900000 */
[----:B------:R-:W3:Y:S02]  /*9520*/  @!P0 SYNCS.PHASECHK.TRANS64 P0, [R0+URZ+0xa0], R2 ;  /* 0x0000a002000085a7 */ /* 0x000ee400080010ff */
[----:B---3--:R-:W-:Y:S05]  /*9530*/  @!P0 BRA `(.L_x_69) ;  /* 0xfffffffc00f08947 */ /* 0x008fea000383ffff */
[----:B------:R-:W-:Y:S05]  /*9540*/  BRA `(.L_x_161) ;  /* 0xffffffa4009c7947 */ /* 0x000fea000383ffff */
.L_x_72:
[----:B------:R-:W-:Y:S07]  /*9550*/  MOV R0, UR7 ;  /* 0x0000000700007c02 */ /* 0x000fee0008000f00 */
.L_x_162:
[----:B--2---:R2:W3:Y:S02]  /*9560*/  SYNCS.PHASECHK.TRANS64.TRYWAIT P0, [R0+URZ+0x98], R2 ;  /* 0x00009802000075a7 */ /* 0x0044e400080011ff */
[----:B---3--:R-:W-:Y:S05]  /*9570*/  @!P0 NANOSLEEP.SYNCS 0x989680 ;  /* 0x009896800000895d */ /* 0x008fea0003900000 */
[----:B------:R-:W3:Y:S02]  /*9580*/  @!P0 SYNCS.PHASECHK.TRANS64 P0, [R0+URZ+0x98], R2 ;  /* 0x00009802000085a7 */ /* 0x000ee400080010ff */
[----:B---3--:R-:W-:Y:S05]  /*9590*/  @!P0 BRA `(.L_x_162) ;  /* 0xfffffffc00f08947 */ /* 0x008fea000383ffff */
[----:B------:R-:W-:Y:S05]  /*95a0*/  BRA `(.L_x_71) ;  /* 0xffffffa8007c7947 */ /* 0x000fea000383ffff */
.L_x_75:
[----:B------:R-:W-:Y:S07]  /*95b0*/  MOV R0, UR7 ;  /* 0x0000000700007c02 */ /* 0x000fee0008000f00 */
.L_x_163:
[----:B-1----:R1:W2:Y:S02]  /*95c0*/  SYNCS.PHASECHK.TRANS64.TRYWAIT P0, [R0+URZ+0x70], R14 ;  /* 0x0000700e000075a7 */ /* 0x0022a400080011ff */
[----:B--2---:R-:W-:Y:S05]  /*95d0*/  @!P0 NANOSLEEP.SYNCS 0x989680 ;  /* 0x009896800000895d */ /* 0x004fea0003900000 */
[----:B------:R-:W2:Y:S02]  /*95e0*/  @!P0 SYNCS.PHASECHK.TRANS64 P0, [R0+URZ+0x70], R14 ;  /* 0x0000700e000085a7 */ /* 0x000ea400080010ff */
[----:B--2---:R-:W-:Y:S05]  /*95f0*/  @!P0 BRA `(.L_x_163) ;  /* 0xfffffffc00f08947 */ /* 0x004fea000383ffff */
[----:B------:R-:W-:Y:S05]  /*9600*/  BRA `(.L_x_164) ;  /* 0xffffffa800f47947 */ /* 0x000fea000383ffff */
.L_x_76:
[----:B------:R-:W-:Y:S07]  /*9610*/  MOV R0, UR7 ;  /* 0x0000000700007c02 */ /* 0x000fee0008000f00 */
.L_x_165:
[----:B-1----:R1:W2:Y:S02]  /*9620*/  SYNCS.PHASECHK.TRANS64.TRYWAIT P0, [R0+URZ+0x78], R14 ;  /* 0x0000780e000075a7 */ /* 0x0022a400080011ff */
[----:B--2---:R-:W-:Y:S05]  /*9630*/  @!P0 NANOSLEEP.SYNCS 0x989680 ;  /* 0x009896800000895d */ /* 0x004fea0003900000 */
[----:B------:R-:W2:Y:S02]  /*9640*/  @!P0 SYNCS.PHASECHK.TRANS64 P0, [R0+URZ+0x78], R14 ;  /* 0x0000780e000085a7 */ /* 0x000ea400080010ff */
[----:B--2---:R-:W-:Y:S05]  /*9650*/  @!P0 BRA `(.L_x_165) ;  /* 0xfffffffc00f08947 */ /* 0x004fea000383ffff */
[----:B------:R-:W-:Y:S05]  /*9660*/  BRA `(.L_x_166) ;  /* 0xffffffac002c7947 */ /* 0x000fea000383ffff */
.L_x_77:
[----:B------:R-:W-:Y:S07]  /*9670*/  MOV R0, UR7 ;  /* 0x0000000700007c02 */ /* 0x000fee0008000f00 */
.L_x_167:
[----:B-1----:R1:W2:Y:S02]  /*9680*/  SYNCS.PHASECHK.TRANS64.TRYWAIT P0, [R0+URZ+0x80], R14 ;  /* 0x0000800e000075a7 */ /* 0x0022a400080011ff */
[----:B--2---:R-:W-:Y:S05]  /*9690*/  @!P0 NANOSLEEP.SYNCS 0x989680 ;  /* 0x009896800000895d */ /* 0x004fea0003900000 */
[----:B------:R-:W2:Y:S02]  /*96a0*/  @!P0 SYNCS.PHASECHK.TRANS64 P0, [R0+URZ+0x80], R14 ;  /* 0x0000800e000085a7 */ /* 0x000ea400080010ff */
[----:B--2---:R-:W-:Y:S05]  /*96b0*/  @!P0 BRA `(.L_x_167) ;  /* 0xfffffffc00f08947 */ /* 0x004fea000383ffff */
[----:B------:R-:W-:Y:S05]  /*96c0*/  BRA `(.L_x_168) ;  /* 0xffffffac00707947 */ /* 0x000fea000383ffff */
.L_x_78:
[----:B------:R-:W-:Y:S07]  /*96d0*/  MOV R0, UR7 ;  /* 0x0000000700007c02 */ /* 0x000fee0008000f00 */
.L_x_169:
[----:B-1----:R1:W2:Y:S02]  /*96e0*/  SYNCS.PHASECHK.TRANS64.TRYWAIT P0, [R0+URZ+0x88], R14 ;  /* 0x0000880e000075a7 */ /* 0x0022a400080011ff */
[----:B--2---:R-:W-:Y:S05]  /*96f0*/  @!P0 NANOSLEEP.SYNCS 0x989680 ;  /* 0x009896800000895d */ /* 0x004fea0003900000 */
[----:B------:R-:W2:Y:S02]  /*9700*/  @!P0 SYNCS.PHASECHK.TRANS64 P0, [R0+URZ+0x88], R14 ;  /* 0x0000880e000085a7 */ /* 0x000ea400080010ff */
[----:B--2---:R-:W-:Y:S05]  /*9710*/  @!P0 BRA `(.L_x_169) ;  /* 0xfffffffc00f08947 */ /* 0x004fea000383ffff */
[----:B------:R-:W-:Y:S05]  /*9720*/  BRA `(.L_x_170) ;  /* 0xffffffac00f47947 */ /* 0x000fea000383ffff */
.L_x_80:
[----:B------:R-:W-:-:S07]  /*9730*/  MOV R0, UR7 ;  /* 0x0000000700007c02 */ /* 0x000fce0008000f00 */
.L_x_171:
[----:B-1----:R1:W3:Y:S02]  /*9740*/  SYNCS.PHASECHK.TRANS64.TRYWAIT P0, [R0+URZ+0x70], R2 ;  /* 0x00007002000075a7 */ /* 0x0022e400080011ff */
[----:B---3--:R-:W-:Y:S05]  /*9750*/  @!P0 NANOSLEEP.SYNCS 0x989680 ;  /* 0x009896800000895d */ /* 0x008fea0003900000 */
[----:B------:R-:W3:Y:S02]  /*9760*/  @!P0 SYNCS.PHASECHK.TRANS64 P0, [R0+URZ+0x70], R2 ;  /* 0x00007002000085a7 */ /* 0x000ee400080010ff */
[----:B---3--:R-:W-:Y:S05]  /*9770*/  @!P0 BRA `(.L_x_171) ;  /* 0xfffffffc00f08947 */ /* 0x008fea000383ffff */
[----:B------:R-:W-:Y:S05]  /*9780*/  BRA `(.L_x_172) ;  /* 0xffffffb000647947 */ /* 0x000fea000383ffff */
.L_x_81:
[----:B-1----:R-:W-:-:S07]  /*9790*/  MOV R0, UR7 ;  /* 0x0000000700007c02 */ /* 0x002fce0008000f00 */
.L_x_173:
[----:B-1----:R1:W3:Y:S02]  /*97a0*/  SYNCS.PHASECHK.TRANS64.TRYWAIT P0, [R0+URZ+0x78], R2 ;  /* 0x00007802000075a7 */ /* 0x0022e400080011ff */
[----:B---3--:R-:W-:Y:S05]  /*97b0*/  @!P0 NANOSLEEP.SYNCS 0x989680 ;  /* 0x009896800000895d */ /* 0x008fea0003900000 */
[----:B------:R-:W3:Y:S02]  /*97c0*/  @!P0 SYNCS.PHASECHK.TRANS64 P0, [R0+URZ+0x78], R2 ;  /* 0x00007802000085a7 */ /* 0x000ee400080010ff */
[----:B---3--:R-:W-:Y:S05]  /*97d0*/  @!P0 BRA `(.L_x_173) ;  /* 0xfffffffc00f08947 */ /* 0x008fea000383ffff */
[----:B------:R-:W-:Y:S05]  /*97e0*/  BRA `(.L_x_174) ;  /* 0xffffffb000547947 */ /* 0x000fea000383ffff */
.L_x_82:
[----:B-1----:R-:W-:-:S07]  /*97f0*/  MOV R0, UR7 ;  /* 0x0000000700007c02 */ /* 0x002fce0008000f00 */
.L_x_175:
[----:B-1----:R1:W3:Y:S02]  /*9800*/  SYNCS.PHASECHK.TRANS64.TRYWAIT P0, [R0+URZ+0x80], R2 ;  /* 0x00008002000075a7 */ /* 0x0022e400080011ff */
[----:B---3--:R-:W-:Y:S05]  /*9810*/  @!P0 NANOSLEEP.SYNCS 0x989680 ;  /* 0x009896800000895d */ /* 0x008fea0003900000 */
[----:B------:R-:W3:Y:S02]  /*9820*/  @!P0 SYNCS.PHASECHK.TRANS64 P0, [R0+URZ+0x80], R2 ;  /* 0x00008002000085a7 */ /* 0x000ee400080010ff */
[----:B---3--:R-:W-:Y:S05]  /*9830*/  @!P0 BRA `(.L_x_175) ;  /* 0xfffffffc00f08947 */ /* 0x008fea000383ffff */
[----:B------:R-:W-:Y:S05]  /*9840*/  BRA `(.L_x_176) ;  /* 0xffffffb000447947 */ /* 0x000fea000383ffff */
.L_x_84:
[----:B--2---:R2:W4:Y:S02]  /*9850*/  SYNCS.PHASECHK.TRANS64.TRYWAIT P0, [R0+URZ+0xa0], R2 ;  /* 0x0000a002000075a7 */ /* 0x00452400080011ff */
[----:B----4-:R-:W-:Y:S05]  /*9860*/  @!P0 NANOSLEEP.SYNCS 0x989680 ;  /* 0x009896800000895d */ /* 0x010fea0003900000 */
[----:B------:R-:W4:Y:S02]  /*9870*/  @!P0 SYNCS.PHASECHK.TRANS64 P0, [R0+URZ+0xa0], R2 ;  /* 0x0000a002000085a7 */ /* 0x000f2400080010ff */
[----:B----4-:R-:W-:Y:S05]  /*9880*/  @!P0 BRA `(.L_x_84) ;  /* 0xfffffffc00f08947 */ /* 0x010fea000383ffff */
[----:B------:R-:W-:Y:S05]  /*9890*/  BRA `(.L_x_177) ;  /* 0xffffffb400187947 */ /* 0x000fea000383ffff */
.L_x_95:
[----:B-1----:R-:W-:Y:S04]  /*98a0*/  MOV R0, UR48 ;  /* 0x0000003000007c02 */ /* 0x002fe80008000f00 */
[----:B------:R1:W3:Y:S03]  /*98b0*/  SYNCS.PHASECHK.TRANS64.TRYWAIT P1, [R0+URZ+0x50], R3 ;  /* 0x00005003000075a7 */ /* 0x0002e600080211ff */
[----:B---3--:R-:W-:Y:S05]  /*98c0*/  @!P1 NANOSLEEP.SYNCS 0x989680 ;  /* 0x009896800000995d */ /* 0x008fea0003900000 */
[----:B------:R-:W3:Y:S02]  /*98d0*/  @!P1 SYNCS.PHASECHK.TRANS64 P1, [R0+URZ+0x50], R3 ;  /* 0x00005003000095a7 */ /* 0x000ee400080210ff */
[----:B---3--:R-:W-:Y:S05]  /*98e0*/  @!P1 BRA `(.L_x_95) ;  /* 0xfffffffc00ec9947 */ /* 0x008fea000383ffff */
[----:B------:R-:W-:Y:S05]  /*98f0*/  BRA `(.L_x_94) ;  /* 0xffffffc000507947 */ /* 0x000fea000383ffff */
.L_x_97:
[----:B-1----:R1:W2:Y:S02]  /*9900*/  SYNCS.PHASECHK.TRANS64.TRYWAIT P0, [R64+URZ+0xc0], R2 ;  /* 0x0000c002400075a7 */ /* 0x0022a400080011ff */
[----:B--2---:R-:W-:Y:S05]  /*9910*/  @!P0 NANOSLEEP.SYNCS 0x989680 ;  /* 0x009896800000895d */ /* 0x004fea0003900000 */
[----:B------:R-:W2:Y:S02]  /*9920*/  @!P0 SYNCS.PHASECHK.TRANS64 P0, [R64+URZ+0xc0], R2 ;  /* 0x0000c002400085a7 */ /* 0x000ea400080010ff */
[----:B--2---:R-:W-:Y:S05]  /*9930*/  @!P0 BRA `(.L_x_97) ;  /* 0xfffffffc00f08947 */ /* 0x004fea000383ffff */
[----:B------:R-:W-:Y:S05]  /*9940*/  BRA `(.L_x_96) ;  /* 0xffffffc0007c7947 */ /* 0x000fea000383ffff */
.L_x_106:
[----:B--2---:R2:W3:Y:S02]  /*9950*/  SYNCS.PHASECHK.TRANS64.TRYWAIT P0, [R2+URZ+0x50], R0 ;  /* 0x00005000020075a7 */ /* 0x0044e400080011ff */
[----:B---3--:R-:W-:Y:S05]  /*9960*/  @!P0 NANOSLEEP.SYNCS 0x989680 ;  /* 0x009896800000895d */ /* 0x008fea0003900000 */
[----:B------:R-:W3:Y:S02]  /*9970*/  @!P0 SYNCS.PHASECHK.TRANS64 P0, [R2+URZ+0x50], R0 ;  /* 0x00005000020085a7 */ /* 0x000ee400080010ff */
[----:B---3--:R-:W-:Y:S05]  /*9980*/  @!P0 BRA `(.L_x_106) ;  /* 0xfffffffc00f08947 */ /* 0x008fea000383ffff */
[----:B------:R-:W-:Y:S05]  /*9990*/  BRA `(.L_x_105) ;  /* 0xffffffcc00607947 */ /* 0x000fea000383ffff */
.L_x_114:
[----:B--2---:R2:W3:Y:S02]  /*99a0*/  SYNCS.PHASECHK.TRANS64.TRYWAIT P0, [R0+URZ+0x50], R5 ;  /* 0x00005005000075a7 */ /* 0x0044e400080011ff */
[----:B---3--:R-:W-:Y:S05]  /*99b0*/  @!P0 NANOSLEEP.SYNCS 0x989680 ;  /* 0x009896800000895d */ /* 0x008fea0003900000 */
[----:B------:R-:W3:Y:S02]  /*99c0*/  @!P0 SYNCS.PHASECHK.TRANS64 P0, [R0+URZ+0x50], R5 ;  /* 0x00005005000085a7 */ /* 0x000ee400080010ff */
[----:B---3--:R-:W-:Y:S05]  /*99d0*/  @!P0 BRA `(.L_x_114) ;  /* 0xfffffffc00f08947 */ /* 0x008fea000383ffff */
[----:B------:R-:W-:Y:S05]  /*99e0*/  BRA `(.L_x_113) ;  /* 0xffffffd800647947 */ /* 0x000fea000383ffff */
.L_x_122:
[----:B--2---:R2:W3:Y:S02]  /*99f0*/  SYNCS.PHASECHK.TRANS64.TRYWAIT P0, [R2+URZ+0x50], R0 ;  /* 0x00005000020075a7 */ /* 0x0044e400080011ff */
[----:B---3--:R-:W-:Y:S05]  /*9a00*/  @!P0 NANOSLEEP.SYNCS 0x989680 ;  /* 0x009896800000895d */ /* 0x008fea0003900000 */
[----:B------:R-:W3:Y:S02]  /*9a10*/  @!P0 SYNCS.PHASECHK.TRANS64 P0, [R2+URZ+0x50], R0 ;  /* 0x00005000020085a7 */ /* 0x000ee400080010ff */
[----:B---3--:R-:W-:Y:S05]  /*9a20*/  @!P0 BRA `(.L_x_122) ;  /* 0xfffffffc00f08947 */ /* 0x008fea000383ffff */
[----:B------:R-:W-:Y:S05]  /*9a30*/  BRA `(.L_x_121) ;  /* 0xffffffe400687947 */ /* 0x000fea000383ffff */
        .weak           $__internal_0_$__cuda_sm10x_tcgen05_guardrail_trap_col_being_dealloced_not_returned_by_alloc
        .type           $__internal_0_$__cuda_sm10x_tcgen05_guardrail_trap_col_being_dealloced_not_returned_by_alloc,@function
        .size           $__internal_0_$__cuda_sm10x_tcgen05_guardrail_trap_col_being_dealloced_not_returned_by_alloc,($__internal_1_$__cuda_sm10x_tcgen05_guardrail_trap_phase_invalid_during_alloc - $__internal_0_$__cuda_sm10x_tcgen05_guardrail_trap_col_being_dealloced_not_returned_by_alloc)
$__internal_0_$__cuda_sm10x_tcgen05_guardrail_trap_col_being_dealloced_not_returned_by_alloc:
[----:B------:R-:W-:Y:S05]  /*9a40*/  BPT.TRAP 0x1 ;  /* 0x000000040000795c */ /* 0x000fea0000300000 */
[----:B------:R-:W-:-:S04]  /*9a50*/  HFMA2 R3, -RZ, RZ, 0, 0 ;  /* 0x00000000ff037431 */ /* 0x000fc800000001ff */
[----:B------:R-:W-:Y:S05]  /*9a60*/  RET.REL.NODEC R2 `(_ZN7cutlass13device_kernelINS_4gemm6kernel13GemmUniversalIN4cute5tupleIJiiiiEEENS1_10collective13CollectiveMmaINS1_35MainloopSm100TmaUmmaWarpSpecializedILi5ELi2ELi4ENS5_IJNS4_1CILi1EEESB_SB_EEEEENS5_IJNSA_ILi64EEENSA_ILi256EEENSA_ILi32EEEEEENS_10bfloat16_tENS5_IJlSB_lEEESI_SJ_NS4_8TiledMMAINS4_8MMA_AtomIJNS4_20SM100_MMA_F16BF16_SSISI_SI_fLi64ELi256ELNS4_4UMMA5MajorE0ELSO_0ELNSN_7ScaleInE0ELSP_0EEEEEENS4_6LayoutISC_NS5_IJNSA_ILi0EEEST_ST_EEEEENS5_IJNS4_10UnderscoreESW_SW_EEEEENS4_13SM90_TMA_LOADENS4_14ComposedLayoutINS4_7SwizzleILi2ELi4ELi3EEENS4_18smem_ptr_flag_bitsILi16EEENSS_INS5_IJNSA_ILi8EEESG_EEENS5_IJSG_SB_EEEEEEEvNS4_8identityESZ_S19_vS1A_EENS_8epilogue10collective18CollectiveEpilogueINS1C_23Sm100TmaWarpSpecializedILi4ELi2ELi32ELb1ELb0EEEJSH_NS5_IJNSS_ISE_SB_EES1H_EEESI_SJ_SI_SJ_NS1C_6fusion15FusionCallbacksIS1G_NS1J_17LinearCombinationISI_fSI_fLNS_15FloatRoundStyleE2EEESH_S1I_JEEENS4_5SM1004TMEM4LOAD26SM100_TMEM_LOAD_16dp256b8xESZ_NS10_INS11_ILi3ELi4ELi3EEES14_NSS_INS5_IJS15_SE_EEENS5_IJSE_SB_EEEEEEENS4_17SM75_U32x4_LDSM_NENS4_14SM90_TMA_STOREES1X_NS4_17SM90_U32x4_STSM_NENS4_39AutoVectorizingCopyWithAssumedAlignmentILi128EEEEEEvvEEEEvNT_6ParamsE) ;  /* 0xffffff6402647950 */ /* 0x000fea0003c3ffff */
        .weak           $__internal_1_$__cuda_sm10x_tcgen05_guardrail_trap_phase_invalid_during_alloc
        .type           $__internal_1_$__cuda_sm10x_tcgen05_guardrail_trap_phase_invalid_during_alloc,@function
        .size           $__internal_1_$__cuda_sm10x_tcgen05_guardrail_trap_phase_invalid_during_alloc,($__internal_2_$__cuda_sm10x_tcgen05_guardrail_trap_unallocated_columns_being_dealloced - $__internal_1_$__cuda_sm10x_tcgen05_guardrail_trap_phase_invalid_during_alloc)
$__internal_1_$__cuda_sm10x_tcgen05_guardrail_trap_phase_invalid_during_alloc:
[----:B------:R-:W-:Y:S05]  /*9a70*/  BPT.TRAP 0x1 ;  /* 0x000000040000795c */ /* 0x000fea0000300000 */
[----:B------:R-:W-:-:S04]  /*9a80*/  MOV R3, 0x0 ;  /* 0x0000000000037802 */ /* 0x000fc80000000f00 */
[----:B------:R-:W-:Y:S05]  /*9a90*/  RET.REL.NODEC R2 `(_ZN7cutlass13device_kernelINS_4gemm6kernel13GemmUniversalIN4cute5tupleIJiiiiEEENS1_10collective13CollectiveMmaINS1_35MainloopSm100TmaUmmaWarpSpecializedILi5ELi2ELi4ENS5_IJNS4_1CILi1EEESB_SB_EEEEENS5_IJNSA_ILi64EEENSA_ILi256EEENSA_ILi32EEEEEENS_10bfloat16_tENS5_IJlSB_lEEESI_SJ_NS4_8TiledMMAINS4_8MMA_AtomIJNS4_20SM100_MMA_F16BF16_SSISI_SI_fLi64ELi256ELNS4_4UMMA5MajorE0ELSO_0ELNSN_7ScaleInE0ELSP_0EEEEEENS4_6LayoutISC_NS5_IJNSA_ILi0EEEST_ST_EEEEENS5_IJNS4_10UnderscoreESW_SW_EEEEENS4_13SM90_TMA_LOADENS4_14ComposedLayoutINS4_7SwizzleILi2ELi4ELi3EEENS4_18smem_ptr_flag_bitsILi16EEENSS_INS5_IJNSA_ILi8EEESG_EEENS5_IJSG_SB_EEEEEEEvNS4_8identityESZ_S19_vS1A_EENS_8epilogue10collective18CollectiveEpilogueINS1C_23Sm100TmaWarpSpecializedILi4ELi2ELi32ELb1ELb0EEEJSH_NS5_IJNSS_ISE_SB_EES1H_EEESI_SJ_SI_SJ_NS1C_6fusion15FusionCallbacksIS1G_NS1J_17LinearCombinationISI_fSI_fLNS_15FloatRoundStyleE2EEESH_S1I_JEEENS4_5SM1004TMEM4LOAD26SM100_TMEM_LOAD_16dp256b8xESZ_NS10_INS11_ILi3ELi4ELi3EEES14_NSS_INS5_IJS15_SE_EEENS5_IJSE_SB_EEEEEEENS4_17SM75_U32x4_LDSM_NENS4_14SM90_TMA_STOREES1X_NS4_17SM90_U32x4_STSM_NENS4_39AutoVectorizingCopyWithAssumedAlignmentILi128EEEEEEvvEEEEvNT_6ParamsE) ;  /* 0xffffff6402587950 */ /* 0x000fea0003c3ffff */
        .weak           $__internal_2_$__cuda_sm10x_tcgen05_guardrail_trap_unallocated_columns_being_dealloced
        .type           $__internal_2_$__cuda_sm10x_tcgen05_guardrail_trap_unallocated_columns_being_dealloced,@function
        .size           $__internal_2_$__cuda_sm10x_tcgen05_guardrail_trap_unallocated_columns_being_dealloced,(.L_x_179 - $__internal_2_$__cuda_sm10x_tcgen05_guardrail_trap_unallocated_columns_being_dealloced)
$__internal_2_$__cuda_sm10x_tcgen05_guardrail_trap_unallocated_columns_being_dealloced:
[----:B------:R-:W-:Y:S05]  /*9aa0*/  BPT.TRAP 0x1 ;  /* 0x000000040000795c */ /* 0x000fea0000300000 */
[----:B------:R-:W-:-:S04]  /*9ab0*/  HFMA2 R3, -RZ, RZ, 0, 0 ;  /* 0x00000000ff037431 */ /* 0x000fc800000001ff */
[----:B------:R-:W-:Y:S05]  /*9ac0*/  RET.REL.NODEC R2 `(_ZN7cutlass13device_kernelINS_4gemm6kernel13GemmUniversalIN4cute5tupleIJiiiiEEENS1_10collective13CollectiveMmaINS1_35MainloopSm100TmaUmmaWarpSpecializedILi5ELi2ELi4ENS5_IJNS4_1CILi1EEESB_SB_EEEEENS5_IJNSA_ILi64EEENSA_ILi256EEENSA_ILi32EEEEEENS_10bfloat16_tENS5_IJlSB_lEEESI_SJ_NS4_8TiledMMAINS4_8MMA_AtomIJNS4_20SM100_MMA_F16BF16_SSISI_SI_fLi64ELi256ELNS4_4UMMA5MajorE0ELSO_0ELNSN_7ScaleInE0ELSP_0EEEEEENS4_6LayoutISC_NS5_IJNSA_ILi0EEEST_ST_EEEEENS5_IJNS4_10UnderscoreESW_SW_EEEEENS4_13SM90_TMA_LOADENS4_14ComposedLayoutINS4_7SwizzleILi2ELi4ELi3EEENS4_18smem_ptr_flag_bitsILi16EEENSS_INS5_IJNSA_ILi8EEESG_EEENS5_IJSG_SB_EEEEEEEvNS4_8identityESZ_S19_vS1A_EENS_8epilogue10collective18CollectiveEpilogueINS1C_23Sm100TmaWarpSpecializedILi4ELi2ELi32ELb1ELb0EEEJSH_NS5_IJNSS_ISE_SB_EES1H_EEESI_SJ_SI_SJ_NS1C_6fusion15FusionCallbacksIS1G_NS1J_17LinearCombinationISI_fSI_fLNS_15FloatRoundStyleE2EEESH_S1I_JEEENS4_5SM1004TMEM4LOAD26SM100_TMEM_LOAD_16dp256b8xESZ_NS10_INS11_ILi3ELi4ELi3EEES14_NSS_INS5_IJS15_SE_EEENS5_IJSE_SB_EEEEEEENS4_17SM75_U32x4_LDSM_NENS4_14SM90_TMA_STOREES1X_NS4_17SM90_U32x4_STSM_NENS4_39AutoVectorizingCopyWithAssumedAlignmentILi128EEEEEEvvEEEEvNT_6ParamsE) ;  /* 0xffffff64024c7950 */ /* 0x000fea0003c3ffff */
.L_x_178:
[----:B------:R-:W-:-:S00]  /*9ad0*/  BRA `(.L_x_178) ;  /* 0xfffffffc00fc7947 */ /* 0x000fc0000383ffff */
[----:B------:R-:W-:-:S00]  /*9ae0*/  NOP ;  /* 0x0000000000007918 */ /* 0x000fc00000000000 */
        /* <DEDUP_REMOVED lines=9> */
.L_x_179:


//--------------------- .nv.global.init           --------------------------
	.section	.nv.global.init,"aw",@progbits
.nv.global.init:
	.type		$str$27,@object
	.size		$str$27,($str$28 - $str$27)
$str$27:
        /*0000*/ 	.byte	0x28, 0x61, 0x64, 0x64, 0x72, 0x65, 0x73, 0x73, 0x20, 0x26, 0x20, 0x6d, 0x61, 0x73, 0x6b, 0x29
        /*0010*/ 	.byte	0x20, 0x3d, 0x3d, 0x20, 0x30, 0x00
	.type		$str$28,@object
	.size		$str$28,($str$26 - $str$28)
$str$28:
        /*0016*/ 	.byte	0x2f, 0x74, 0x6d, 0x70, 0x2f, 0x63, 0x75, 0x74, 0x6c, 0x61, 0x73, 0x73, 0x5f, 0x73, 0x77, 0x65
        /*0026*/ 	.byte	0x65, 0x70, 0x5f, 0x73, 0x72, 0x63, 0x2f, 0x69, 0x6e, 0x63, 0x6c, 0x75, 0x64, 0x65, 0x2f, 0x63
        /*0036*/ 	.byte	0x75, 0x74, 0x65, 0x2f, 0x70, 0x6f, 0x69, 0x6e, 0x74, 0x65, 0x72, 0x5f, 0x66, 0x6c, 0x61, 0x67
        /*0046*/ 	.byte	0x67, 0x65, 0x64, 0x2e, 0x68, 0x70, 0x70, 0x00
	.type		$str$26,@object
	.size		$str$26,($str$25 - $str$26)
$str$26:
        /*004e*/ 	.byte	0x2f, 0x74, 0x6d, 0x70, 0x2f, 0x63, 0x75, 0x74, 0x6c, 0x61, 0x73, 0x73, 0x5f, 0x73, 0x77, 0x65
        /*005e*/ 	.byte	0x65, 0x70, 0x5f, 0x73, 0x72, 0x63, 0x2f, 0x69, 0x6e, 0x63, 0x6c, 0x75, 0x64, 0x65, 0x2f, 0x63
        /*006e*/ 	.byte	0x75, 0x74, 0x65, 0x2f, 0x61, 0x74, 0x6f, 0x6d, 0x2f, 0x63, 0x6f, 0x70, 0x79, 0x5f, 0x74, 0x72
        /*007e*/ 	.byte	0x61, 0x69, 0x74, 0x73, 0x5f, 0x73, 0x6d, 0x31, 0x30, 0x30, 0x2e, 0x68, 0x70, 0x70, 0x00
	.type		$str$25,@object
	.size		$str$25,(__unnamed_1 - $str$25)
$str$25:
        /*008d*/ 	.byte	0x28, 0x28, 0x75, 0x69, 0x6e, 0x74, 0x33, 0x32, 0x5f, 0x74, 0x28, 0x74, 0x68, 0x72, 0x65, 0x61
        /*009d*/ 	.byte	0x64, 0x49, 0x64, 0x78, 0x2e, 0x78, 0x29, 0x20, 0x2f, 0x20, 0x33, 0x32, 0x29, 0x20, 0x25, 0x20
        /*00ad*/ 	.byte	0x34, 0x29, 0x20, 0x3d, 0x3d, 0x20, 0x28, 0x28, 0x28, 0x74, 0x6d, 0x65, 0x6d, 0x5f, 0x61, 0x64
        /*00bd*/ 	.byte	0x64, 0x72, 0x20, 0x3e, 0x3e, 0x20, 0x31, 0x36, 0x29, 0x20, 0x2f, 0x20, 0x33, 0x32, 0x29, 0x20
        /*00cd*/ 	.byte	0x25, 0x20, 0x34, 0x29, 0x00
	.type		__unnamed_1,@object
	.size		__unnamed_1,(__unnamed_2 - __unnamed_1)
__unnamed_1:
        /*00d2*/ 	.byte	0x61, 0x75, 0x74, 0x6f, 0x20, 0x63, 0x75, 0x74, 0x65, 0x3a, 0x3a, 0x61, 0x73, 0x5f, 0x70, 0x6f
        /* <DEDUP_REMOVED lines=24> */
        /*0262*/ 	.byte	0x30, 0x39, 0x36, 0x3e, 0x3e, 0x3e, 0x3e, 0x5d, 0x00
	.type		__unnamed_2,@object
	.size		__unnamed_2,(.L_2 - __unnamed_2)
__unnamed_2:
        /* <DEDUP_REMOVED lines=46> */
        /*054b*/ 	.byte	0x75, 0x74, 0x65, 0x3a, 0x3a, 0x43, 0x3c, 0x30, 0x3e, 0x3e, 0x3e, 0x3e, 0x5d, 0x00
.L_2:


//--------------------- .nv.shared._ZN7cutlass13device_kernelINS_4gemm6kernel13GemmUniversalIN4cute5tupleIJiiiiEEENS1_10collective13CollectiveMmaINS1_35MainloopSm100TmaUmmaWarpSpecializedILi5ELi2ELi4ENS5_IJNS4_1CILi1EEESB_SB_EEEEENS5_IJNSA_ILi64EEENSA_ILi256EEENSA_ILi32EEEEEENS_10bfloat16_tENS5_IJlSB_lEEESI_SJ_NS4_8TiledMMAINS4_8MMA_AtomIJNS4_20SM100_MMA_F16BF16_SSISI_SI_fLi64ELi256ELNS4_4UMMA5MajorE0ELSO_0ELNSN_7ScaleInE0ELSP_0EEEEEENS4_6LayoutISC_NS5_IJNSA_ILi0EEEST_ST_EEEEENS5_IJNS4_10UnderscoreESW_SW_EEEEENS4_13SM90_TMA_LOADENS4_14ComposedLayoutINS4_7SwizzleILi2ELi4ELi3EEENS4_18smem_ptr_flag_bitsILi16EEENSS_INS5_IJNSA_ILi8EEESG_EEENS5_IJSG_SB_EEEEEEEvNS4_8identityESZ_S19_vS1A_EENS_8epilogue10collective18CollectiveEpilogueINS1C_23Sm100TmaWarpSpecializedILi4ELi2ELi32ELb1ELb0EEEJSH_NS5_IJNSS_ISE_SB_EES1H_EEESI_SJ_SI_SJ_NS1C_6fusion15FusionCallbacksIS1G_NS1J_17LinearCombinationISI_fSI_fLNS_15FloatRoundStyleE2EEESH_S1I_JEEENS4_5SM1004TMEM4LOAD26SM100_TMEM_LOAD_16dp256b8xESZ_NS10_INS11_ILi3ELi4ELi3EEES14_NSS_INS5_IJS15_SE_EEENS5_IJSE_SB_EEEEEEENS4_17SM75_U32x4_LDSM_NENS4_14SM90_TMA_STOREES1X_NS4_17SM90_U32x4_STSM_NENS4_39AutoVectorizingCopyWithAssumedAlignmentILi128EEEEEEvvEEEEvNT_6ParamsE --------------------------
	.section	.nv.shared._ZN7cutlass13device_kernelINS_4gemm6kernel13GemmUniversalIN4cute5tupleIJiiiiEEENS1_10collective13CollectiveMmaINS1_35MainloopSm100TmaUmmaWarpSpecializedILi5ELi2ELi4ENS5_IJNS4_1CILi1EEESB_SB_EEEEENS5_IJNSA_ILi64EEENSA_ILi256EEENSA_ILi32EEEEEENS_10bfloat16_tENS5_IJlSB_lEEESI_SJ_NS4_8TiledMMAINS4_8MMA_AtomIJNS4_20SM100_MMA_F16BF16_SSISI_SI_fLi64ELi256ELNS4_4UMMA5MajorE0ELSO_0ELNSN_7ScaleInE0ELSP_0EEEEEENS4_6LayoutISC_NS5_IJNSA_ILi0EEEST_ST_EEEEENS5_IJNS4_10UnderscoreESW_SW_EEEEENS4_13SM90_TMA_LOADENS4_14ComposedLayoutINS4_7SwizzleILi2ELi4ELi3EEENS4_18smem_ptr_flag_bitsILi16EEENSS_INS5_IJNSA_ILi8EEESG_EEENS5_IJSG_SB_EEEEEEEvNS4_8identityESZ_S19_vS1A_EENS_8epilogue10collective18CollectiveEpilogueINS1C_23Sm100TmaWarpSpecializedILi4ELi2ELi32ELb1ELb0EEEJSH_NS5_IJNSS_ISE_SB_EES1H_EEESI_SJ_SI_SJ_NS1C_6fusion15FusionCallbacksIS1G_NS1J_17LinearCombinationISI_fSI_fLNS_15FloatRoundStyleE2EEESH_S1I_JEEENS4_5SM1004TMEM4LOAD26SM100_TMEM_LOAD_16dp256b8xESZ_NS10_INS11_ILi3ELi4ELi3EEES14_NSS_INS5_IJS15_SE_EEENS5_IJSE_SB_EEEEEEENS4_17SM75_U32x4_LDSM_NENS4_14SM90_TMA_STOREES1X_NS4_17SM90_U32x4_STSM_NENS4_39AutoVectorizingCopyWithAssumedAlignmentILi128EEEEEEvvEEEEvNT_6ParamsE,"aw",@nobits
	.sectionflags	@""
	.align	16
	.zero		1024


//--------------------- .nv.shared.reserved.0     --------------------------
	.section	.nv.shared.reserved.0,"aw",@nobits
	.weak		__nv_reservedSMEM_offset_0_alias
	.size		__nv_reservedSMEM_offset_0_alias, 0, 64
	.other		__nv_reservedSMEM_offset_0_alias,@"STO_CUDA_RESERVED_SHARED STV_DEFAULT"
__nv_reservedSMEM_offset_0_alias:
	.zero		0
.nv.shared.reserved.0:
	.zero		64
	.weak		__nv_reservedSMEM_tcgen05_partition
	.type		__nv_reservedSMEM_tcgen05_partition,@object
	.size		__nv_reservedSMEM_tcgen05_partition,(.L_0 - __nv_reservedSMEM_tcgen05_partition)
__nv_reservedSMEM_tcgen05_partition:
	.zero		32
.L_0:


//--------------------- .nv.global                --------------------------
	.section	.nv.global,"aw",@nobits
.nv.global:
	.type		_ZN39_INTERNAL_683d5a19_4_k_cu_2bbbf94f_86304cute1_E,@object
	.size		_ZN39_INTERNAL_683d5a19_4_k_cu_2bbbf94f_86304cute1_E,(_ZN39_INTERNAL_683d5a19_4_k_cu_2bbbf94f_86304cuda3std3__45__cpo6cbeginE - _ZN39_INTERNAL_683d5a19_4_k_cu_2bbbf94f_86304cute1_E)
_ZN39_INTERNAL_683d5a19_4_k_cu_2bbbf94f_86304cute1_E:
	.zero		1
	.type		_ZN39_INTERNAL_683d5a19_4_k_cu_2bbbf94f_86304cuda3std3__45__cpo6cbeginE,@object
	.size		_ZN39_INTERNAL_683d5a19_4_k_cu_2bbbf94f_86304cuda3std3__45__cpo6cbeginE,(_ZN39_INTERNAL_683d5a19_4_k_cu_2bbbf94f_86304cuda3std3__48in_placeE - _ZN39_INTERNAL_683d5a19_4_k_cu_2bbbf94f_86304cuda3std3__45__cpo6cbeginE)
_ZN39_INTERNAL_683d5a19_4_k_cu_2bbbf94f_86304cuda3std3__45__cpo6cbeginE:
	.zero		1
	.type		_ZN39_INTERNAL_683d5a19_4_k_cu_2bbbf94f_86304cuda3std3__48in_placeE,@object
	.size		_ZN39_INTERNAL_683d5a19_4_k_cu_2bbbf94f_86304cuda3std3__48in_placeE,(_ZN39_INTERNAL_683d5a19_4_k_cu_2bbbf94f_86304cuda3std6ranges3__45__cpo9iter_moveE - _ZN39_INTERNAL_683d5a19_4_k_cu_2bbbf94f_86304cuda3std3__48in_placeE)
_ZN39_INTERNAL_683d5a19_4_k_cu_2bbbf94f_86304cuda3std3__48in_placeE:
	.zero		1
	.type		_ZN39_INTERNAL_683d5a19_4_k_cu_2bbbf94f_86304cuda3std6ranges3__45__cpo9iter_moveE,@object
	.size		_ZN39_INTERNAL_683d5a19_4_k_cu_2bbbf94f_86304cuda3std6ranges3__45__cpo9iter_moveE,(_ZN39_INTERNAL_683d5a19_4_k_cu_2bbbf94f_86304cuda3std3__45__cpo5beginE - _ZN39_INTERNAL_683d5a19_4_k_cu_2bbbf94f_86304cuda3std6ranges3__45__cpo9iter_moveE)
_ZN39_INTERNAL_683d5a19_4_k_cu_2bbbf94f_86304cuda3std6ranges3__45__cpo9iter_moveE:
	.zero		1
	.type		_ZN39_INTERNAL_683d5a19_4_k_cu_2bbbf94f_86304cuda3std3__45__cpo5beginE,@object
	.size		_ZN39_INTERNAL_683d5a19_4_k_cu_2bbbf94f_86304cuda3std3__45__cpo5beginE,(_ZN39_INTERNAL_683d5a19_4_k_cu_2bbbf94f_86304cuda3std3__441_GLOBAL__N__683d5a19_4_k_cu_2bbbf94f_86306ignoreE - _ZN39_INTERNAL_683d5a19_4_k_cu_2bbbf94f_86304cuda3std3__45__cpo5beginE)
_ZN39_INTERNAL_683d5a19_4_k_cu_2bbbf94f_86304cuda3std3__45__cpo5beginE:
	.zero		1
	.type		_ZN39_INTERNAL_683d5a19_4_k_cu_2bbbf94f_86304cuda3std3__441_GLOBAL__N__683d5a19_4_k_cu_2bbbf94f_86306ignoreE,@object
	.size		_ZN39_INTERNAL_683d5a19_4_k_cu_2bbbf94f_86304cuda3std3__441_GLOBAL__N__683d5a19_4_k_cu_2bbbf94f_86306ignoreE,(_ZN39_INTERNAL_683d5a19_4_k_cu_2bbbf94f_86304cute7productE - _ZN39_INTERNAL_683d5a19_4_k_cu_2bbbf94f_86304cuda3std3__441_GLOBAL__N__683d5a19_4_k_cu_2bbbf94f_86306ignoreE)
_ZN39_INTERNAL_683d5a19_4_k_cu_2bbbf94f_86304cuda3std3__441_GLOBAL__N__683d5a19_4_k_cu_2bbbf94f_86306ignoreE:
	.zero		1
	.type		_ZN39_INTERNAL_683d5a19_4_k_cu_2bbbf94f_86304cute7productE,@object
	.size		_ZN39_INTERNAL_683d5a19_4_k_cu_2bbbf94f_86304cute7productE,(_ZN39_INTERNAL_683d5a19_4_k_cu_2bbbf94f_86304cuda3std3__45__cpo3endE - _ZN39_INTERNAL_683d5a19_4_k_cu_2bbbf94f_86304cute7productE)
_ZN39_INTERNAL_683d5a19_4_k_cu_2bbbf94f_86304cute7productE:
	.zero		1
	.type		_ZN39_INTERNAL_683d5a19_4_k_cu_2bbbf94f_86304cuda3std3__45__cpo3endE,@object
	.size		_ZN39_INTERNAL_683d5a19_4_k_cu_2bbbf94f_86304cuda3std3__45__cpo3endE,(_ZN39_INTERNAL_683d5a19_4_k_cu_2bbbf94f_86304cuda3std3__419piecewise_constructE - _ZN39_INTERNAL_683d5a19_4_k_cu_2bbbf94f_86304cuda3std3__45__cpo3endE)
_ZN39_INTERNAL_683d5a19_4_k_cu_2bbbf94f_86304cuda3std3__45__cpo3endE:
	.zero		1
	.type		_ZN39_INTERNAL_683d5a19_4_k_cu_2bbbf94f_86304cuda3std3__419piecewise_constructE,@object
	.size		_ZN39_INTERNAL_683d5a19_4_k_cu_2bbbf94f_86304cuda3std3__419piecewise_constructE,(_ZN39_INTERNAL_683d5a19_4_k_cu_2bbbf94f_86304cuda3std3__45__cpo4cendE - _ZN39_INTERNAL_683d5a19_4_k_cu_2bbbf94f_86304cuda3std3__419piecewise_constructE)
_ZN39_INTERNAL_683d5a19_4_k_cu_2bbbf94f_86304cuda3std3__419piecewise_constructE:
	.zero		1
	.type		_ZN39_INTERNAL_683d5a19_4_k_cu_2bbbf94f_86304cuda3std3__45__cpo4cendE,@object
	.size		_ZN39_INTERNAL_683d5a19_4_k_cu_2bbbf94f_86304cuda3std3__45__cpo4cendE,(_ZN39_INTERNAL_683d5a19_4_k_cu_2bbbf94f_86304cuda3std6ranges3__45__cpo4swapE - _ZN39_INTERNAL_683d5a19_4_k_cu_2bbbf94f_86304cuda3std3__45__cpo4cendE)
_ZN39_INTERNAL_683d5a19_4_k_cu_2bbbf94f_86304cuda3std3__45__cpo4cendE:
	.zero		1
	.type		_ZN39_INTERNAL_683d5a19_4_k_cu_2bbbf94f_86304cuda3std6ranges3__45__cpo4swapE,@object
	.size		_ZN39_INTERNAL_683d5a19_4_k_cu_2bbbf94f_86304cuda3std6ranges3__45__cpo4swapE,(.L_10 - _ZN39_INTERNAL_683d5a19_4_k_cu_2bbbf94f_86304cuda3std6ranges3__45__cpo4swapE)
_ZN39_INTERNAL_683d5a19_4_k_cu_2bbbf94f_86304cuda3std6ranges3__45__cpo4swapE:
	.zero		1
.L_10:


//--------------------- .nv.constant0._ZN7cutlass13device_kernelINS_4gemm6kernel13GemmUniversalIN4cute5tupleIJiiiiEEENS1_10collective13CollectiveMmaINS1_35MainloopSm100TmaUmmaWarpSpecializedILi5ELi2ELi4ENS5_IJNS4_1CILi1EEESB_SB_EEEEENS5_IJNSA_ILi64EEENSA_ILi256EEENSA_ILi32EEEEEENS_10bfloat16_tENS5_IJlSB_lEEESI_SJ_NS4_8TiledMMAINS4_8MMA_AtomIJNS4_20SM100_MMA_F16BF16_SSISI_SI_fLi64ELi256ELNS4_4UMMA5MajorE0ELSO_0ELNSN_7ScaleInE0ELSP_0EEEEEENS4_6LayoutISC_NS5_IJNSA_ILi0EEEST_ST_EEEEENS5_IJNS4_10UnderscoreESW_SW_EEEEENS4_13SM90_TMA_LOADENS4_14ComposedLayoutINS4_7SwizzleILi2ELi4ELi3EEENS4_18smem_ptr_flag_bitsILi16EEENSS_INS5_IJNSA_ILi8EEESG_EEENS5_IJSG_SB_EEEEEEEvNS4_8identityESZ_S19_vS1A_EENS_8epilogue10collective18CollectiveEpilogueINS1C_23Sm100TmaWarpSpecializedILi4ELi2ELi32ELb1ELb0EEEJSH_NS5_IJNSS_ISE_SB_EES1H_EEESI_SJ_SI_SJ_NS1C_6fusion15FusionCallbacksIS1G_NS1J_17LinearCombinationISI_fSI_fLNS_15FloatRoundStyleE2EEESH_S1I_JEEENS4_5SM1004TMEM4LOAD26SM100_TMEM_LOAD_16dp256b8xESZ_NS10_INS11_ILi3ELi4ELi3EEES14_NSS_INS5_IJS15_SE_EEENS5_IJSE_SB_EEEEEEENS4_17SM75_U32x4_LDSM_NENS4_14SM90_TMA_STOREES1X_NS4_17SM90_U32x4_STSM_NENS4_39AutoVectorizingCopyWithAssumedAlignmentILi128EEEEEEvvEEEEvNT_6ParamsE --------------------------
	.section	.nv.constant0._ZN7cutlass13device_kernelINS_4gemm6kernel13GemmUniversalIN4cute5tupleIJiiiiEEENS1_10collective13CollectiveMmaINS1_35MainloopSm100TmaUmmaWarpSpecializedILi5ELi2ELi4ENS5_IJNS4_1CILi1EEESB_SB_EEEEENS5_IJNSA_ILi64EEENSA_ILi256EEENSA_ILi32EEEEEENS_10bfloat16_tENS5_IJlSB_lEEESI_SJ_NS4_8TiledMMAINS4_8MMA_AtomIJNS4_20SM100_MMA_F16BF16_SSISI_SI_fLi64ELi256ELNS4_4UMMA5MajorE0ELSO_0ELNSN_7ScaleInE0ELSP_0EEEEEENS4_6LayoutISC_NS5_IJNSA_ILi0EEEST_ST_EEEEENS5_IJNS4_10UnderscoreESW_SW_EEEEENS4_13SM90_TMA_LOADENS4_14ComposedLayoutINS4_7SwizzleILi2ELi4ELi3EEENS4_18smem_ptr_flag_bitsILi16EEENSS_INS5_IJNSA_ILi8EEESG_EEENS5_IJSG_SB_EEEEEEEvNS4_8identityESZ_S19_vS1A_EENS_8epilogue10collective18CollectiveEpilogueINS1C_23Sm100TmaWarpSpecializedILi4ELi2ELi32ELb1ELb0EEEJSH_NS5_IJNSS_ISE_SB_EES1H_EEESI_SJ_SI_SJ_NS1C_6fusion15FusionCallbacksIS1G_NS1J_17LinearCombinationISI_fSI_fLNS_15FloatRoundStyleE2EEESH_S1I_JEEENS4_5SM1004TMEM4LOAD26SM100_TMEM_LOAD_16dp256b8xESZ_NS10_INS11_ILi3ELi4ELi3EEES14_NSS_INS5_IJS15_SE_EEENS5_IJSE_SB_EEEEEEENS4_17SM75_U32x4_LDSM_NENS4_14SM90_TMA_STOREES1X_NS4_17SM90_U32x4_STSM_NENS4_39AutoVectorizingCopyWithAssumedAlignmentILi128EEEEEEvvEEEEvNT_6ParamsE,"a",@progbits
	.sectionflags	@""
	.align	4
.nv.constant0._ZN7cutlass13device_kernelINS_4gemm6kernel13GemmUniversalIN4cute5tupleIJiiiiEEENS1_10collective13CollectiveMmaINS1_35MainloopSm100TmaUmmaWarpSpecializedILi5ELi2ELi4ENS5_IJNS4_1CILi1EEESB_SB_EEEEENS5_IJNSA_ILi64EEENSA_ILi256EEENSA_ILi32EEEEEENS_10bfloat16_tENS5_IJlSB_lEEESI_SJ_NS4_8TiledMMAINS4_8MMA_AtomIJNS4_20SM100_MMA_F16BF16_SSISI_SI_fLi64ELi256ELNS4_4UMMA5MajorE0ELSO_0ELNSN_7ScaleInE0ELSP_0EEEEEENS4_6LayoutISC_NS5_IJNSA_ILi0EEEST_ST_EEEEENS5_IJNS4_10UnderscoreESW_SW_EEEEENS4_13SM90_TMA_LOADENS4_14ComposedLayoutINS4_7SwizzleILi2ELi4ELi3EEENS4_18smem_ptr_flag_bitsILi16EEENSS_INS5_IJNSA_ILi8EEESG_EEENS5_IJSG_SB_EEEEEEEvNS4_8identityESZ_S19_vS1A_EENS_8epilogue10collective18CollectiveEpilogueINS1C_23Sm100TmaWarpSpecializedILi4ELi2ELi32ELb1ELb0EEEJSH_NS5_IJNSS_ISE_SB_EES1H_EEESI_SJ_SI_SJ_NS1C_6fusion15FusionCallbacksIS1G_NS1J_17LinearCombinationISI_fSI_fLNS_15FloatRoundStyleE2EEESH_S1I_JEEENS4_5SM1004TMEM4LOAD26SM100_TMEM_LOAD_16dp256b8xESZ_NS10_INS11_ILi3ELi4ELi3EEES14_NSS_INS5_IJS15_SE_EEENS5_IJSE_SB_EEEEEEENS4_17SM75_U32x4_LDSM_NENS4_14SM90_TMA_STOREES1X_NS4_17SM90_U32x4_STSM_NENS4_39AutoVectorizingCopyWithAssumedAlignmentILi128EEEEEEvvEEEEvNT_6ParamsE:
	.zero		2944


//--------------------- SYMBOLS --------------------------

	.type		.nv.reservedSmem.offset0,@object
	.size		.nv.reservedSmem.offset0,0x4
	.type		.nv.reservedSmem.cap,@object
	.size		.nv.reservedSmem.cap,0x4
	.type		__assertfail,@function
